def attn_fwd(
    Q,
    K,
    V,
    Out,
    Lse,
    sm_scale,
    stride_qz,
    stride_qh,
    stride_qm,
    stride_qk,
    stride_kz,
    stride_kh,
    stride_kn,
    stride_kk,
    stride_vz,
    stride_vh,
    stride_vn,
    stride_vk,
    stride_oz,
    stride_oh,
    stride_om,
    stride_ok,
    seqlen_q,
    seqlen_k,
    BLOCK_M: tl.constexpr,
    BLOCK_N: tl.constexpr,
    HEAD_DIM: tl.constexpr,
    CAUSAL: tl.constexpr,
):
    start_m = tl.program_id(0)
    off_hz = tl.program_id(1)
    q_off = off_hz * stride_qh
    k_off = off_hz * stride_kh
    v_off = off_hz * stride_vh
    offs_m = start_m * BLOCK_M + tl.arange(0, BLOCK_M)
    offs_d = tl.arange(0, HEAD_DIM)
    offs_n = tl.arange(0, BLOCK_N)
    q_ptrs = Q + q_off + offs_m[:, None] * stride_qm + offs_d[None, :] * stride_qk
    k_ptrs = K + k_off + offs_d[:, None] * stride_kk + offs_n[None, :] * stride_kn
    v_ptrs = V + v_off + offs_n[:, None] * stride_vn + offs_d[None, :] * stride_vk
    m_i = tl.full([BLOCK_M], float("-inf"), dtype=tl.float32)
    l_i = tl.zeros([BLOCK_M], dtype=tl.float32) + 1.0
    acc = tl.zeros([BLOCK_M, HEAD_DIM], dtype=tl.float32)
    q = tl.load(q_ptrs)
    acc, l_i, m_i = _attn_fwd_inner(
        acc,
        l_i,
        m_i,
        q,
        k_ptrs,
        v_ptrs,
        sm_scale,
        stride_kn,
        stride_vn,
        start_m,
        seqlen_k,
        BLOCK_M,
        BLOCK_N,
        HEAD_DIM,
        CAUSAL,
    )
    acc = acc / l_i[:, None]
    lse = m_i + tl.math.log2(l_i) / 1.4426950408889634
    o_ptrs = (
        Out
        + off_hz * stride_oh
        + offs_m[:, None] * stride_om
        + offs_d[None, :] * stride_ok
    )
    tl.store(o_ptrs, acc.to(Out.dtype.element_ty))
    tl.store(Lse + off_hz * seqlen_q + offs_m, lse)

# config = {"BLOCK_M": 128, "BLOCK_N": 64, "HEAD_DIM": 64, "arch": "sm_90", "causal": false, "dtype": "bf16", "num_stages": 2, "num_warps": 8}
# arch = sm_90


// ===== COMPILED SASS (sm_90a) =====

	.target	sm_90a

	.elftype	@"ET_EXEC"


//--------------------- .note.nv.tkinfo           --------------------------
	.section	.note.nv.tkinfo,"",@"SHT_NOTE"
	.sectionflags	@"SHF_NOTE_NV_TKINFO"
	.tkinfo
        /*0018*/ 	.word	0x00000002
        /*0030*/ 	.string	""
        /*0030*/ 	.string	"ptxas"
        /*0030*/ 	.string	"Cuda compilation tools, release 13.0, V13.0.88"
        /*0030*/ 	.string	"Build cuda_13.0.r13.0/compiler.36424714_0"
        /*0030*/ 	.string	"-v  -suppress-debug-info  -lineinfo  -arch sm_90a "



//--------------------- .note.nv.cuinfo           --------------------------
	.section	.note.nv.cuinfo,"",@"SHT_NOTE"
	.sectionflags	@"SHF_NOTE_NV_CUINFO"
        /*0018*/ 	.short	0x0002
        /*001a*/ 	.short	0x005a
        /*001c*/ 	.short	0x0082
	.zero		2


//--------------------- .nv.info                  --------------------------
	.section	.nv.info,"",@"SHT_CUDA_INFO"
	.align	4


	//----- nvinfo : EIATTR_REGCOUNT
	.align		4
        /*0000*/ 	.byte	0x04, 0x2f
        /*0002*/ 	.short	(.L_2 - .L_1)
	.align		4
.L_1:
        /*0004*/ 	.word	index@(attn_fwd)
        /*0008*/ 	.word	0x000000c2


	//----- nvinfo : EIATTR_FRAME_SIZE
	.align		4
.L_2:
        /*000c*/ 	.byte	0x04, 0x11
        /*000e*/ 	.short	(.L_4 - .L_3)
	.align		4
.L_3:
        /*0010*/ 	.word	index@(attn_fwd)
        /*0014*/ 	.word	0x00000000


	//----- nvinfo : EIATTR_MIN_STACK_SIZE
	.align		4
.L_4:
        /*0018*/ 	.byte	0x04, 0x12
        /*001a*/ 	.short	(.L_6 - .L_5)
	.align		4
.L_5:
        /*001c*/ 	.word	index@(attn_fwd)
        /*0020*/ 	.word	0x00000000
.L_6:


//--------------------- .nv.compat                --------------------------
	.section	.nv.compat,"",@"SHT_CUDA_COMPAT_INFO"
	.align	4
        /*0000*/ 	.byte	0x02, 0x09, 0x01, 0x00, 0x02, 0x02, 0x04, 0x00, 0x02, 0x05, 0x05, 0x00, 0x03, 0x07, 0x01, 0x01
        /*0010*/ 	.byte	0x02, 0x03, 0x00, 0x00, 0x02, 0x06, 0x01, 0x00, 0x04, 0x0b, 0x08, 0x00, 0x00, 0x00, 0x00, 0x00
        /*0020*/ 	.byte	0x00, 0x00, 0x00, 0x00


//--------------------- .nv.info.attn_fwd         --------------------------
	.section	.nv.info.attn_fwd,"",@"SHT_CUDA_INFO"
	.sectionflags	@""
	.align	4


	//----- nvinfo : EIATTR_CUDA_API_VERSION
	.align		4
        /*0000*/ 	.byte	0x04, 0x37
        /*0002*/ 	.short	(.L_8 - .L_7)
.L_7:
        /*0004*/ 	.word	0x00000082


	//----- nvinfo : EIATTR_KPARAM_INFO
	.align		4
.L_8:
        /*0008*/ 	.byte	0x04, 0x17
        /*000a*/ 	.short	(.L_10 - .L_9)
.L_9:
        /*000c*/ 	.word	0x00000000
        /*0010*/ 	.short	0x0019
        /*0012*/ 	.short	0x0080
        /*0014*/ 	.byte	0x00, 0xf4, 0x21, 0x00


	//----- nvinfo : EIATTR_KPARAM_INFO
	.align		4
.L_10:
        /*0018*/ 	.byte	0x04, 0x17
        /*001a*/ 	.short	(.L_12 - .L_11)
.L_11:
        /*001c*/ 	.word	0x00000000
        /*0020*/ 	.short	0x0018
        /*0022*/ 	.short	0x0078
        /*0024*/ 	.byte	0x00, 0xf4, 0x21, 0x00


	//----- nvinfo : EIATTR_KPARAM_INFO
	.align		4
.L_12:
        /*0028*/ 	.byte	0x04, 0x17
        /*002a*/ 	.short	(.L_14 - .L_13)
.L_13:
        /*002c*/ 	.word	0x00000000
        /*0030*/ 	.short	0x0017
        /*0032*/ 	.short	0x0070
        /*0034*/ 	.byte	0x00, 0xf0, 0x11, 0x00


	//----- nvinfo : EIATTR_KPARAM_INFO
	.align		4
.L_14:
        /*0038*/ 	.byte	0x04, 0x17
        /*003a*/ 	.short	(.L_16 - .L_15)
.L_15:
        /*003c*/ 	.word	0x00000000
        /*0040*/ 	.short	0x0016
        /*0042*/ 	.short	0x006c
        /*0044*/ 	.byte	0x00, 0xf0, 0x11, 0x00


	//----- nvinfo : EIATTR_KPARAM_INFO
	.align		4
.L_16:
        /*0048*/ 	.byte	0x04, 0x17
        /*004a*/ 	.short	(.L_18 - .L_17)
.L_17:
        /*004c*/ 	.word	0x00000000
        /*0050*/ 	.short	0x0015
        /*0052*/ 	.short	0x0068
        /*0054*/ 	.byte	0x00, 0xf0, 0x11, 0x00


	//----- nvinfo : EIATTR_KPARAM_INFO
	.align		4
.L_18:
        /*0058*/ 	.byte	0x04, 0x17
        /*005a*/ 	.short	(.L_20 - .L_19)
.L_19:
        /*005c*/ 	.word	0x00000000
        /*0060*/ 	.short	0x0014
        /*0062*/ 	.short	0x0064
        /*0064*/ 	.byte	0x00, 0xf0, 0x11, 0x00


	//----- nvinfo : EIATTR_KPARAM_INFO
	.align		4
.L_20:
        /*0068*/ 	.byte	0x04, 0x17
        /*006a*/ 	.short	(.L_22 - .L_21)
.L_21:
        /*006c*/ 	.word	0x00000000
        /*0070*/ 	.short	0x0013
        /*0072*/ 	.short	0x0060
        /*0074*/ 	.byte	0x00, 0xf0, 0x11, 0x00


	//----- nvinfo : EIATTR_KPARAM_INFO
	.align		4
.L_22:
        /*0078*/ 	.byte	0x04, 0x17
        /*007a*/ 	.short	(.L_24 - .L_23)
.L_23:
        /*007c*/ 	.word	0x00000000
        /*0080*/ 	.short	0x0012
        /*0082*/ 	.short	0x005c
        /*0084*/ 	.byte	0x00, 0xf0, 0x11, 0x00


	//----- nvinfo : EIATTR_KPARAM_INFO
	.align		4
.L_24:
        /*0088*/ 	.byte	0x04, 0x17
        /*008a*/ 	.short	(.L_26 - .L_25)
.L_25:
        /*008c*/ 	.word	0x00000000
        /*0090*/ 	.short	0x0011
        /*0092*/ 	.short	0x0058
        /*0094*/ 	.byte	0x00, 0xf0, 0x11, 0x00


	//----- nvinfo : EIATTR_KPARAM_INFO
	.align		4
.L_26:
        /*0098*/ 	.byte	0x04, 0x17
        /*009a*/ 	.short	(.L_28 - .L_27)
.L_27:
        /*009c*/ 	.word	0x00000000
        /*00a0*/ 	.short	0x0010
        /*00a2*/ 	.short	0x0054
        /*00a4*/ 	.byte	0x00, 0xf0, 0x11, 0x00


	//----- nvinfo : EIATTR_KPARAM_INFO
	.align		4
.L_28:
        /*00a8*/ 	.byte	0x04, 0x17
        /*00aa*/ 	.short	(.L_30 - .L_29)
.L_29:
        /*00ac*/ 	.word	0x00000000
        /*00b0*/ 	.short	0x000f
        /*00b2*/ 	.short	0x0050
        /*00b4*/ 	.byte	0x00, 0xf0, 0x11, 0x00


	//----- nvinfo : EIATTR_KPARAM_INFO
	.align		4
.L_30:
        /*00b8*/ 	.byte	0x04, 0x17
        /*00ba*/ 	.short	(.L_32 - .L_31)
.L_31:
        /*00bc*/ 	.word	0x00000000
        /*00c0*/ 	.short	0x000e
        /*00c2*/ 	.short	0x004c
        /*00c4*/ 	.byte	0x00, 0xf0, 0x11, 0x00


	//----- nvinfo : EIATTR_KPARAM_INFO
	.align		4
.L_32:
        /*00c8*/ 	.byte	0x04, 0x17
        /*00ca*/ 	.short	(.L_34 - .L_33)
.L_33:
        /*00cc*/ 	.word	0x00000000
        /*00d0*/ 	.short	0x000d
        /*00d2*/ 	.short	0x0048
        /*00d4*/ 	.byte	0x00, 0xf0, 0x11, 0x00


	//----- nvinfo : EIATTR_KPARAM_INFO
	.align		4
.L_34:
        /*00d8*/ 	.byte	0x04, 0x17
        /*00da*/ 	.short	(.L_36 - .L_35)
.L_35:
        /*00dc*/ 	.word	0x00000000
        /*00e0*/ 	.short	0x000c
        /*00e2*/ 	.short	0x0044
        /*00e4*/ 	.byte	0x00, 0xf0, 0x11, 0x00


	//----- nvinfo : EIATTR_KPARAM_INFO
	.align		4
.L_36:
        /*00e8*/ 	.byte	0x04, 0x17
        /*00ea*/ 	.short	(.L_38 - .L_37)
.L_37:
        /*00ec*/ 	.word	0x00000000
        /*00f0*/ 	.short	0x000b
        /*00f2*/ 	.short	0x0040
        /*00f4*/ 	.byte	0x00, 0xf0, 0x11, 0x00


	//----- nvinfo : EIATTR_KPARAM_INFO
	.align		4
.L_38:
        /*00f8*/ 	.byte	0x04, 0x17
        /*00fa*/ 	.short	(.L_40 - .L_39)
.L_39:
        /*00fc*/ 	.word	0x00000000
        /*0100*/ 	.short	0x000a
        /*0102*/ 	.short	0x003c
        /*0104*/ 	.byte	0x00, 0xf0, 0x11, 0x00


	//----- nvinfo : EIATTR_KPARAM_INFO
	.align		4
.L_40:
        /*0108*/ 	.byte	0x04, 0x17
        /*010a*/ 	.short	(.L_42 - .L_41)
.L_41:
        /*010c*/ 	.word	0x00000000
        /*0110*/ 	.short	0x0009
        /*0112*/ 	.short	0x0038
        /*0114*/ 	.byte	0x00, 0xf0, 0x11, 0x00


	//----- nvinfo : EIATTR_KPARAM_INFO
	.align		4
.L_42:
        /*0118*/ 	.byte	0x04, 0x17
        /*011a*/ 	.short	(.L_44 - .L_43)
.L_43:
        /*011c*/ 	.word	0x00000000
        /*0120*/ 	.short	0x0008
        /*0122*/ 	.short	0x0034
        /*0124*/ 	.byte	0x00, 0xf0, 0x11, 0x00


	//----- nvinfo : EIATTR_KPARAM_INFO
	.align		4
.L_44:
        /*0128*/ 	.byte	0x04, 0x17
        /*012a*/ 	.short	(.L_46 - .L_45)
.L_45:
        /*012c*/ 	.word	0x00000000
        /*0130*/ 	.short	0x0007
        /*0132*/ 	.short	0x0030
        /*0134*/ 	.byte	0x00, 0xf0, 0x11, 0x00


	//----- nvinfo : EIATTR_KPARAM_INFO
	.align		4
.L_46:
        /*0138*/ 	.byte	0x04, 0x17
        /*013a*/ 	.short	(.L_48 - .L_47)
.L_47:
        /*013c*/ 	.word	0x00000000
        /*0140*/ 	.short	0x0006
        /*0142*/ 	.short	0x002c
        /*0144*/ 	.byte	0x00, 0xf0, 0x11, 0x00


	//----- nvinfo : EIATTR_KPARAM_INFO
	.align		4
.L_48:
        /*0148*/ 	.byte	0x04, 0x17
        /*014a*/ 	.short	(.L_50 - .L_49)
.L_49:
        /*014c*/ 	.word	0x00000000
        /*0150*/ 	.short	0x0005
        /*0152*/ 	.short	0x0028
        /*0154*/ 	.byte	0x00, 0xf0, 0x11, 0x00


	//----- nvinfo : EIATTR_KPARAM_INFO
	.align		4
.L_50:
        /*0158*/ 	.byte	0x04, 0x17
        /*015a*/ 	.short	(.L_52 - .L_51)
.L_51:
        /*015c*/ 	.word	0x00000000
        /*0160*/ 	.short	0x0004
        /*0162*/ 	.short	0x0020
        /*0164*/ 	.byte	0x00, 0xf4, 0x21, 0x00


	//----- nvinfo : EIATTR_KPARAM_INFO
	.align		4
.L_52:
        /*0168*/ 	.byte	0x04, 0x17
        /*016a*/ 	.short	(.L_54 - .L_53)
.L_53:
        /*016c*/ 	.word	0x00000000
        /*0170*/ 	.short	0x0003
        /*0172*/ 	.short	0x0018
        /*0174*/ 	.byte	0x00, 0xf4, 0x21, 0x00


	//----- nvinfo : EIATTR_KPARAM_INFO
	.align		4
.L_54:
        /*0178*/ 	.byte	0x04, 0x17
        /*017a*/ 	.short	(.L_56 - .L_55)
.L_55:
        /*017c*/ 	.word	0x00000000
        /*0180*/ 	.short	0x0002
        /*0182*/ 	.short	0x0010
        /*0184*/ 	.byte	0x00, 0xf4, 0x21, 0x00


	//----- nvinfo : EIATTR_KPARAM_INFO
	.align		4
.L_56:
        /*0188*/ 	.byte	0x04, 0x17
        /*018a*/ 	.short	(.L_58 - .L_57)
.L_57:
        /*018c*/ 	.word	0x00000000
        /*0190*/ 	.short	0x0001
        /*0192*/ 	.short	0x0008
        /*0194*/ 	.byte	0x00, 0xf4, 0x21, 0x00


	//----- nvinfo : EIATTR_KPARAM_INFO
	.align		4
.L_58:
        /*0198*/ 	.byte	0x04, 0x17
        /*019a*/ 	.short	(.L_60 - .L_59)
.L_59:
        /*019c*/ 	.word	0x00000000
        /*01a0*/ 	.short	0x0000
        /*01a2*/ 	.short	0x0000
        /*01a4*/ 	.byte	0x00, 0xf4, 0x21, 0x00


	//----- nvinfo : EIATTR_SPARSE_MMA_MASK
	.align		4
.L_60:
        /*01a8*/ 	.byte	0x03, 0x50
        /*01aa*/ 	.short	0x0000


	//----- nvinfo : EIATTR_MAXREG_COUNT
	.align		4
        /*01ac*/ 	.byte	0x03, 0x1b
        /*01ae*/ 	.short	0x00ff


	//----- nvinfo : EIATTR_NUM_BARRIERS
	.align		4
        /*01b0*/ 	.byte	0x02, 0x4c
        /*01b2*/ 	.byte	0x01
	.zero		1


	//----- nvinfo : EIATTR_MERCURY_ISA_VERSION
	.align		4
        /*01b4*/ 	.byte	0x03, 0x5f
        /*01b6*/ 	.short	0x0101


	//----- nvinfo : EIATTR_COOP_GROUP_MASK_REGIDS
	.align		4
        /*01b8*/ 	.byte	0x04, 0x29
        /*01ba*/ 	.short	(.L_62 - .L_61)


	//   ....[0]....
.L_61:
        /*01bc*/ 	.word	0xffffffff


	//   ....[1]....
        /*01c0*/ 	.word	0xffffffff


	//   ....[2]....
        /*01c4*/ 	.word	0xffffffff


	//   ....[3]....
        /*01c8*/ 	.word	0xffffffff


	//   ....[4]....
        /*01cc*/ 	.word	0xffffffff


	//   ....[5]....
        /*01d0*/ 	.word	0xffffffff


	//   ....[6]....
        /*01d4*/ 	.word	0xffffffff


	//   ....[7]....
        /*01d8*/ 	.word	0xffffffff


	//----- nvinfo : EIATTR_COOP_GROUP_INSTR_OFFSETS
	.align		4
.L_62:
        /*01dc*/ 	.byte	0x04, 0x28
        /*01de*/ 	.short	(.L_64 - .L_63)


	//   ....[0]....
.L_63:
        /*01e0*/ 	.word	0x00001fe0


	//   ....[1]....
        /*01e4*/ 	.word	0x000020a0


	//   ....[2]....
        /*01e8*/ 	.word	0x00002230


	//   ....[3]....
        /*01ec*/ 	.word	0x00002260


	//   ....[4]....
        /*01f0*/ 	.word	0x00002f00


	//   ....[5]....
        /*01f4*/ 	.word	0x00002f10


	//   ....[6]....
        /*01f8*/ 	.word	0x00002f50


	//   ....[7]....
        /*01fc*/ 	.word	0x00002f60


	//----- nvinfo : EIATTR_EXIT_INSTR_OFFSETS
	.align		4
.L_64:
        /*0200*/ 	.byte	0x04, 0x1c
        /*0202*/ 	.short	(.L_66 - .L_65)


	//   ....[0]....
.L_65:
        /*0204*/ 	.word	0x00004a20


	//   ....[1]....
        /*0208*/ 	.word	0x00004a50


	//----- nvinfo : EIATTR_REQNTID
	.align		4
.L_66:
        /*020c*/ 	.byte	0x04, 0x10
        /*020e*/ 	.short	(.L_68 - .L_67)
.L_67:
        /*0210*/ 	.word	0x00000100
        /*0214*/ 	.word	0x00000001
        /*0218*/ 	.word	0x00000001


	//----- nvinfo : EIATTR_CBANK_PARAM_SIZE
	.align		4
.L_68:
        /*021c*/ 	.byte	0x03, 0x19
        /*021e*/ 	.short	0x0088


	//----- nvinfo : EIATTR_PARAM_CBANK
	.align		4
        /*0220*/ 	.byte	0x04, 0x0a
        /*0222*/ 	.short	(.L_70 - .L_69)
	.align		4
.L_69:
        /*0224*/ 	.word	index@(.nv.constant0.attn_fwd)
        /*0228*/ 	.short	0x0210
        /*022a*/ 	.short	0x0088


	//----- nvinfo : EIATTR_SW_WAR
	.align		4
.L_70:
        /*022c*/ 	.byte	0x04, 0x36
        /*022e*/ 	.short	(.L_72 - .L_71)
.L_71:
        /*0230*/ 	.word	0x00000008
.L_72:


//--------------------- .nv.callgraph             --------------------------
	.section	.nv.callgraph,"",@"SHT_CUDA_CALLGRAPH"
	.align	4
	.sectionentsize	8
	.align		4
        /*0000*/ 	.word	0x00000000
	.align		4
        /*0004*/ 	.word	0xffffffff
	.align		4
        /*0008*/ 	.word	0x00000000
	.align		4
        /*000c*/ 	.word	0xfffffffe
	.align		4
        /*0010*/ 	.word	0x00000000
	.align		4
        /*0014*/ 	.word	0xfffffffd
	.align		4
        /*0018*/ 	.word	0x00000000
	.align		4
        /*001c*/ 	.word	0xfffffffc


//--------------------- .nv.constant4             --------------------------
	.section	.nv.constant4,"a",@progbits
	.align	8
	.align		8
.nv.constant4:
        /*0000*/ 	.dword	_$_str


//--------------------- .text.attn_fwd            --------------------------
	.section	.text.attn_fwd,"ax",@progbits
	.align	128
        .global         attn_fwd
        .type           attn_fwd,@function
        .size           attn_fwd,(.L_x_3 - attn_fwd)
        .other          attn_fwd,@"STO_CUDA_ENTRY STV_DEFAULT"
attn_fwd:
.text.attn_fwd:
[----:B------:R-:W-:Y:S01]  /*0000*/  LDC R1, c[0x0][0x28] ;  /* 0x00000a00ff017b82 */ /* 0x000fe20000000800 */
[----:B------:R-:W0:Y:S07]  /*0010*/  S2R R0, SR_TID.X ;  /* 0x0000000000007919 */ /* 0x000e2e0000002100 */
[----:B------:R-:W1:Y:S01]  /*0020*/  LDC R50, c[0x0][0x248] ;  /* 0x00009200ff327b82 */ /* 0x000e620000000800 */
[----:B------:R-:W-:Y:S01]  /*0030*/  ULDC.64 UR4, c[0x0][0x240] ;  /* 0x0000900000047ab9 */ /* 0x000fe20000000a00 */
[----:B------:R-:W-:Y:S01]  /*0040*/  ULDC.64 UR20, c[0x0][0x208] ;  /* 0x0000820000147ab9 */ /* 0x000fe20000000a00 */
[----:B------:R-:W2:Y:S05]  /*0050*/  S2R R3, SR_CTAID.X ;  /* 0x0000000000037919 */ /* 0x000eaa0000002500 */
[----:B------:R-:W3:Y:S08]  /*0060*/  S2UR UR6, SR_CTAID.Y ;  /* 0x00000000000679c3 */ /* 0x000ef00000002600 */
[----:B------:R-:W4:Y:S08]  /*0070*/  LDC.64 R46, c[0x0][0x210] ;  /* 0x00008400ff2e7b82 */ /* 0x000f300000000a00 */
[----:B------:R-:W5:Y:S01]  /*0080*/  LDC R135, c[0x0][0x280] ;  /* 0x0000a000ff877b82 */ /* 0x000f620000000800 */
[----:B0-----:R-:W-:Y:S01]  /*0090*/  SHF.R.U32.HI R4, RZ, 0x7, R0 ;  /* 0x00000007ff047819 */ /* 0x001fe20000011600 */
[----:B---3--:R-:W-:Y:S01]  /*00a0*/  UIMAD UR4, UR6, UR4, URZ ;  /* 0x00000004060472a4 */ /* 0x008fe2000f8e023f */
[----:B------:R-:W-:-:S02]  /*00b0*/  LOP3.LUT R134, R0, 0x7f, RZ, 0xc0, !PT ;  /* 0x0000007f00867812 */ /* 0x000fc400078ec0ff */
[----:B------:R-:W-:Y:S01]  /*00c0*/  SGXT.U32 R4, R4, 0x1 ;  /* 0x000000010404781a */ /* 0x000fe20000000000 */
[----:B------:R-:W-:Y:S02]  /*00d0*/  USHF.L.U32 UR7, UR4, 0x1, URZ ;  /* 0x0000000104077899 */ /* 0x000fe4000800063f */
[----:B--2---:R-:W-:Y:S02]  /*00e0*/  IMAD R134, R3, 0x80, R134 ;  /* 0x0000008003867824 */ /* 0x004fe400078e0286 */
[----:B-1----:R-:W-:Y:S02]  /*00f0*/  IMAD R5, R4, R50, RZ ;  /* 0x0000003204057224 */ /* 0x002fe400078e02ff */
[----:B------:R-:W-:Y:S01]  /*0100*/  IMAD R2, R134, UR5, RZ ;  /* 0x0000000586027c24 */ /* 0x000fe2000f8e02ff */
[----:B------:R-:W-:Y:S01]  /*0110*/  UIMAD.WIDE UR4, UR4, 0x2, URZ ;  /* 0x00000002040478a5 */ /* 0x000fe2000f8e023f */
[----:B------:R-:W-:Y:S02]  /*0120*/  IMAD R7, R50, 0x2, R5 ;  /* 0x0000000232077824 */ /* 0x000fe400078e0205 */
[----:B------:R-:W-:-:S02]  /*0130*/  IMAD.SHL.U32 R3, R2, 0x2, RZ ;  /* 0x0000000202037824 */ /* 0x000fc400078e00ff */
[----:B------:R-:W-:Y:S01]  /*0140*/  IMAD.HI R2, R2, 0x2, RZ ;  /* 0x0000000202027827 */ /* 0x000fe200078e02ff */
[----:B------:R-:W-:Y:S02]  /*0150*/  LEA R8, R50, R7, 0x1 ;  /* 0x0000000732087211 */ /* 0x000fe400078e08ff */
[----:B----4-:R-:W-:-:S03]  /*0160*/  IADD3 R46, P0, P1, R3, UR7, R46 ;  /* 0x00000007032e7c10 */ /* 0x010fc6000f91e02e */
[----:B------:R-:W-:Y:S01]  /*0170*/  IMAD R9, R50, 0x2, R8 ;  /* 0x0000000232097824 */ /* 0x000fe200078e0208 */
[----:B------:R-:W-:Y:S02]  /*0180*/  IADD3.X R48, R2, UR5, R47, P0, P1 ;  /* 0x0000000502307c10 */ /* 0x000fe400087e242f */
[-C--:B------:R-:W-:Y:S01]  /*0190*/  LEA R2, P0, R5, R46.reuse, 0x1 ;  /* 0x0000002e05027211 */ /* 0x080fe200078008ff */
[C---:B------:R-:W-:Y:S01]  /*01a0*/  IMAD R11, R50.reuse, 0x2, R9 ;  /* 0x00000002320b7824 */ /* 0x040fe200078e0209 */
[----:B------:R-:W-:Y:S02]  /*01b0*/  LEA R4, P1, R7, R46, 0x1 ;  /* 0x0000002e07047211 */ /* 0x000fe400078208ff */
[-C--:B------:R-:W-:Y:S01]  /*01c0*/  LEA.HI.X.SX32 R3, R5, R48.reuse, 0x1, P0 ;  /* 0x0000003005037211 */ /* 0x080fe200000f0eff */
[----:B------:R-:W-:Y:S01]  /*01d0*/  IMAD R13, R50, 0x2, R11 ;  /* 0x00000002320d7824 */ /* 0x000fe200078e020b */
[----:B------:R-:W-:Y:S02]  /*01e0*/  LEA.HI.X.SX32 R5, R7, R48, 0x1, P1 ;  /* 0x0000003007057211 */ /* 0x000fe400008f0eff */
[C---:B------:R-:W-:Y:S01]  /*01f0*/  LEA R6, P0, R8.reuse, R46, 0x1 ;  /* 0x0000002e08067211 */ /* 0x040fe200078008ff */
[----:B------:R0:W2:Y:S03]  /*0200*/  LDG.E.U16 R20, desc[UR20][R2.64] ;  /* 0x0000001402147981 */ /* 0x0000a6000c1e1500 */
[----:B------:R-:W-:Y:S01]  /*0210*/  LEA.HI.X.SX32 R7, R8, R48, 0x1, P0 ;  /* 0x0000003008077211 */ /* 0x000fe200000f0eff */
[----:B------:R1:W3:Y:S01]  /*0220*/  LDG.E.U16 R21, desc[UR20][R4.64] ;  /* 0x0000001404157981 */ /* 0x0002e2000c1e1500 */
[----:B------:R-:W-:-:S02]  /*0230*/  LEA R8, P0, R9, R46, 0x1 ;  /* 0x0000002e09087211 */ /* 0x000fc400078008ff */
[----:B------:R-:W-:Y:S01]  /*0240*/  LEA R10, P1, R11, R46, 0x1 ;  /* 0x0000002e0b0a7211 */ /* 0x000fe200078208ff */
[----:B------:R4:W3:Y:S01]  /*0250*/  LDG.E.U16 R22, desc[UR20][R6.64] ;  /* 0x0000001406167981 */ /* 0x0008e2000c1e1500 */
[----:B------:R-:W-:Y:S02]  /*0260*/  LEA.HI.X.SX32 R9, R9, R48, 0x1, P0 ;  /* 0x0000003009097211 */ /* 0x000fe400000f0eff */
[C---:B0-----:R-:W-:Y:S02]  /*0270*/  LEA R3, R50.reuse, R13, 0x1 ;  /* 0x0000000d32037211 */ /* 0x041fe400078e08ff */
[----:B------:R-:W-:Y:S01]  /*0280*/  LEA R12, P0, R13, R46, 0x1 ;  /* 0x0000002e0d0c7211 */ /* 0x000fe200078008ff */
[----:B------:R-:W3:Y:S02]  /*0290*/  LDG.E.U16 R23, desc[UR20][R8.64] ;  /* 0x0000001408177981 */ /* 0x000ee4000c1e1500 */
[----:B-1----:R-:W-:Y:S01]  /*02a0*/  IMAD R5, R50, 0x2, R3 ;  /* 0x0000000232057824 */ /* 0x002fe200078e0203 */
[----:B------:R-:W-:-:S03]  /*02b0*/  LEA.HI.X.SX32 R11, R11, R48, 0x1, P1 ;  /* 0x000000300b0b7211 */ /* 0x000fc600008f0eff */
[C---:B------:R-:W-:Y:S01]  /*02c0*/  IMAD R14, R50.reuse, 0x2, R5 ;  /* 0x00000002320e7824 */ /* 0x040fe200078e0205 */
[----:B------:R-:W-:Y:S01]  /*02d0*/  LEA.HI.X.SX32 R13, R13, R48, 0x1, P0 ;  /* 0x000000300d0d7211 */ /* 0x000fe200000f0eff */
[----:B------:R0:W3:Y:S02]  /*02e0*/  LDG.E.U16 R24, desc[UR20][R10.64] ;  /* 0x000000140a187981 */ /* 0x0000e4000c1e1500 */
[----:B------:R-:W-:Y:S01]  /*02f0*/  IMAD R15, R50, 0x2, R14 ;  /* 0x00000002320f7824 */ /* 0x000fe200078e020e */
[CC--:B------:R-:W-:Y:S01]  /*0300*/  LEA R2, P0, R3.reuse, R46.reuse, 0x1 ;  /* 0x0000002e03027211 */ /* 0x0c0fe200078008ff */
[----:B------:R1:W3:Y:S01]  /*0310*/  LDG.E.U16 R25, desc[UR20][R12.64] ;  /* 0x000000140c197981 */ /* 0x0002e2000c1e1500 */
[----:B----4-:R-:W-:Y:S02]  /*0320*/  LEA R6, P1, R14, R46, 0x1 ;  /* 0x0000002e0e067211 */ /* 0x010fe400078208ff */
[----:B------:R-:W-:Y:S02]  /*0330*/  LEA.HI.X.SX32 R3, R3, R48, 0x1, P0 ;  /* 0x0000003003037211 */ /* 0x000fe400000f0eff */
[----:B0-----:R-:W-:-:S02]  /*0340*/  LEA R11, R50, R15, 0x1 ;  /* 0x0000000f320b7211 */ /* 0x001fc400078e08ff */
[C---:B------:R-:W-:Y:S01]  /*0350*/  LEA R4, P0, R5.reuse, R46, 0x1 ;  /* 0x0000002e05047211 */ /* 0x040fe200078008ff */
[----:B------:R0:W4:Y:S02]  /*0360*/  LDG.E.U16 R26, desc[UR20][R2.64] ;  /* 0x00000014021a7981 */ /* 0x000124000c1e1500 */
[----:B-1----:R-:W-:Y:S01]  /*0370*/  IMAD R13, R50, 0x2, R11 ;  /* 0x00000002320d7824 */ /* 0x002fe200078e020b */
[-C--:B------:R-:W-:Y:S02]  /*0380*/  LEA.HI.X.SX32 R5, R5, R48.reuse, 0x1, P0 ;  /* 0x0000003005057211 */ /* 0x080fe400000f0eff */
[----:B------:R-:W-:Y:S01]  /*0390*/  LEA.HI.X.SX32 R7, R14, R48, 0x1, P1 ;  /* 0x000000300e077211 */ /* 0x000fe200008f0eff */
[C---:B------:R-:W-:Y:S01]  /*03a0*/  IMAD R14, R50.reuse, 0x2, R13 ;  /* 0x00000002320e7824 */ /* 0x040fe200078e020d */
[C---:B------:R-:W-:Y:S01]  /*03b0*/  LEA R8, P0, R15.reuse, R46, 0x1 ;  /* 0x0000002e0f087211 */ /* 0x040fe200078008ff */
[----:B------:R-:W4:Y:S03]  /*03c0*/  LDG.E.U16 R27, desc[UR20][R4.64] ;  /* 0x00000014041b7981 */ /* 0x000f26000c1e1500 */
[----:B------:R-:W-:Y:S01]  /*03d0*/  LEA.HI.X.SX32 R9, R15, R48, 0x1, P0 ;  /* 0x000000300f097211 */ /* 0x000fe200000f0eff */
[----:B------:R-:W-:Y:S01]  /*03e0*/  IMAD R15, R50, 0x2, R14 ;  /* 0x00000002320f7824 */ /* 0x000fe200078e020e */
[-C--:B------:R-:W-:Y:S01]  /*03f0*/  LEA R10, P0, R11, R46.reuse, 0x1 ;  /* 0x0000002e0b0a7211 */ /* 0x080fe200078008ff */
[----:B------:R1:W4:Y:S01]  /*0400*/  LDG.E.U16 R28, desc[UR20][R6.64] ;  /* 0x00000014061c7981 */ /* 0x000322000c1e1500 */
[----:B------:R-:W-:-:S02]  /*0410*/  LEA R12, P1, R14, R46, 0x1 ;  /* 0x0000002e0e0c7211 */ /* 0x000fc400078208ff */
[----:B------:R-:W-:Y:S01]  /*0420*/  LEA.HI.X.SX32 R11, R11, R48, 0x1, P0 ;  /* 0x000000300b0b7211 */ /* 0x000fe200000f0eff */
[----:B------:R5:W4:Y:S01]  /*0430*/  LDG.E.U16 R29, desc[UR20][R8.64] ;  /* 0x00000014081d7981 */ /* 0x000b22000c1e1500 */
[----:B0-----:R-:W-:-:S03]  /*0440*/  LEA R2, P0, R13, R46, 0x1 ;  /* 0x0000002e0d027211 */ /* 0x001fc600078008ff */
[----:B------:R0:W4:Y:S01]  /*0450*/  LDG.E.U16 R30, desc[UR20][R10.64] ;  /* 0x000000140a1e7981 */ /* 0x000122000c1e1500 */
[----:B-1----:R-:W-:Y:S02]  /*0460*/  LEA R7, R50, R15, 0x1 ;  /* 0x0000000f32077211 */ /* 0x002fe400078e08ff */
[----:B------:R-:W-:-:S03]  /*0470*/  LEA.HI.X.SX32 R3, R13, R48, 0x1, P0 ;  /* 0x000000300d037211 */ /* 0x000fc600000f0eff */
[----:B-----5:R-:W-:Y:S01]  /*0480*/  IMAD R9, R50, 0x2, R7 ;  /* 0x0000000232097824 */ /* 0x020fe200078e0207 */
[----:B------:R-:W-:Y:S01]  /*0490*/  LEA.HI.X.SX32 R13, R14, R48, 0x1, P1 ;  /* 0x000000300e0d7211 */ /* 0x000fe200008f0eff */
[----:B------:R-:W5:Y:S01]  /*04a0*/  LDG.E.U16 R31, desc[UR20][R2.64] ;  /* 0x00000014021f7981 */ /* 0x000f62000c1e1500 */
[C---:B------:R-:W-:Y:S01]  /*04b0*/  LEA R4, P0, R15.reuse, R46, 0x1 ;  /* 0x0000002e0f047211 */ /* 0x040fe200078008ff */
[C---:B------:R-:W-:Y:S02]  /*04c0*/  IMAD R14, R50.reuse, 0x2, R9 ;  /* 0x00000002320e7824 */ /* 0x040fe400078e0209 */
[----:B------:R1:W5:Y:S01]  /*04d0*/  LDG.E.U16 R32, desc[UR20][R12.64] ;  /* 0x000000140c207981 */ /* 0x000362000c1e1500 */
[----:B------:R-:W-:Y:S01]  /*04e0*/  LEA.HI.X.SX32 R5, R15, R48, 0x1, P0 ;  /* 0x000000300f057211 */ /* 0x000fe200000f0eff */
[----:B------:R-:W-:Y:S01]  /*04f0*/  IMAD R15, R50, 0x2, R14 ;  /* 0x00000002320f7824 */ /* 0x000fe200078e020e */
[-C--:B------:R-:W-:Y:S02]  /*0500*/  LEA R6, P0, R7, R46.reuse, 0x1 ;  /* 0x0000002e07067211 */ /* 0x080fe400078008ff */
[----:B0-----:R-:W-:Y:S01]  /*0510*/  LEA R10, P1, R14, R46, 0x1 ;  /* 0x0000002e0e0a7211 */ /* 0x001fe200078208ff */
[----:B------:R0:W5:Y:S01]  /*0520*/  LDG.E.U16 R33, desc[UR20][R4.64] ;  /* 0x0000001404217981 */ /* 0x000162000c1e1500 */
[----:B------:R-:W-:-:S02]  /*0530*/  LEA R16, R50, R15, 0x1 ;  /* 0x0000000f32107211 */ /* 0x000fc400078e08ff */
[----:B------:R-:W-:-:S03]  /*0540*/  LEA.HI.X.SX32 R7, R7, R48, 0x1, P0 ;  /* 0x0000003007077211 */ /* 0x000fc600000f0eff */
[C---:B------:R-:W-:Y:S01]  /*0550*/  IMAD R17, R50.reuse, 0x2, R16 ;  /* 0x0000000232117824 */ /* 0x040fe200078e0210 */
[C---:B------:R-:W-:Y:S01]  /*0560*/  LEA R8, P0, R9.reuse, R46, 0x1 ;  /* 0x0000002e09087211 */ /* 0x040fe200078008ff */
[----:B------:R0:W5:Y:S02]  /*0570*/  LDG.E.U16 R34, desc[UR20][R6.64] ;  /* 0x0000001406227981 */ /* 0x000164000c1e1500 */
[----:B-1----:R-:W-:Y:S01]  /*0580*/  IMAD R13, R50, 0x2, R17 ;  /* 0x00000002320d7824 */ /* 0x002fe200078e0211 */
[-C--:B------:R-:W-:Y:S02]  /*0590*/  LEA.HI.X.SX32 R9, R9, R48.reuse, 0x1, P0 ;  /* 0x0000003009097211 */ /* 0x080fe400000f0eff */
[----:B------:R-:W-:Y:S01]  /*05a0*/  LEA.HI.X.SX32 R11, R14, R48, 0x1, P1 ;  /* 0x000000300e0b7211 */ /* 0x000fe200008f0eff */
[----:B------:R-:W-:Y:S01]  /*05b0*/  IMAD R14, R50, 0x2, R13 ;  /* 0x00000002320e7824 */ /* 0x000fe200078e020d */
[C---:B------:R-:W-:Y:S01]  /*05c0*/  LEA R2, P0, R15.reuse, R46, 0x1 ;  /* 0x0000002e0f027211 */ /* 0x040fe200078008ff */
[----:B------:R-:W5:Y:S03]  /*05d0*/  LDG.E.U16 R35, desc[UR20][R8.64] ;  /* 0x0000001408237981 */ /* 0x000f66000c1e1500 */
[----:B------:R-:W-:Y:S01]  /*05e0*/  LEA.HI.X.SX32 R3, R15, R48, 0x1, P0 ;  /* 0x000000300f037211 */ /* 0x000fe200000f0eff */
[----:B------:R1:W5:Y:S01]  /*05f0*/  LDG.E.U16 R36, desc[UR20][R10.64] ;  /* 0x000000140a247981 */ /* 0x000362000c1e1500 */
[----:B0-----:R-:W-:-:S02]  /*0600*/  LEA R4, P0, R16, R46, 0x1 ;  /* 0x0000002e10047211 */ /* 0x001fc400078008ff */
[----:B------:R-:W-:Y:S01]  /*0610*/  LEA R15, R50, R14, 0x1 ;  /* 0x0000000e320f7211 */ /* 0x000fe200078e08ff */
[----:B------:R0:W5:Y:S01]  /*0620*/  LDG.E.U16 R37, desc[UR20][R2.64] ;  /* 0x0000001402257981 */ /* 0x000162000c1e1500 */
[----:B------:R-:W-:-:S03]  /*0630*/  LEA.HI.X.SX32 R5, R16, R48, 0x1, P0 ;  /* 0x0000003010057211 */ /* 0x000fc600000f0eff */
[----:B------:R-:W-:Y:S01]  /*0640*/  IMAD R16, R50, 0x2, R15 ;  /* 0x0000000232107824 */ /* 0x000fe200078e020f */
[----:B------:R-:W-:Y:S01]  /*0650*/  LEA R6, P0, R14, R46, 0x1 ;  /* 0x0000002e0e067211 */ /* 0x000fe200078008ff */
[----:B------:R0:W5:Y:S02]  /*0660*/  LDG.E.U16 R38, desc[UR20][R4.64] ;  /* 0x0000001404267981 */ /* 0x000164000c1e1500 */
[----:B-1----:R-:W-:Y:S01]  /*0670*/  IMAD R11, R50, 0x2, R16 ;  /* 0x00000002320b7824 */ /* 0x002fe200078e0210 */
[----:B------:R-:W-:-:S04]  /*0680*/  LEA.HI.X.SX32 R7, R14, R48, 0x1, P0 ;  /* 0x000000300e077211 */ /* 0x000fc800000f0eff */
[----:B------:R-:W-:Y:S01]  /*0690*/  LEA R14, R50, R11, 0x1 ;  /* 0x0000000b320e7211 */ /* 0x000fe200078e08ff */
[----:B------:R-:W5:Y:S01]  /*06a0*/  LDG.E.U16 R40, desc[UR20][R6.64] ;  /* 0x0000001406287981 */ /* 0x000f62000c1e1500 */
[----:B------:R-:W-:-:S03]  /*06b0*/  LEA R12, P1, R13, R46, 0x1 ;  /* 0x0000002e0d0c7211 */ /* 0x000fc600078208ff */
[----:B0-----:R-:W-:Y:S01]  /*06c0*/  IMAD R2, R50, 0x2, R14 ;  /* 0x0000000232027824 */ /* 0x001fe200078e020e */
[----:B------:R-:W-:-:S03]  /*06d0*/  LEA R8, P0, R15, R46, 0x1 ;  /* 0x0000002e0f087211 */ /* 0x000fc600078008ff */
[----:B------:R-:W-:Y:S01]  /*06e0*/  IMAD R18, R50, 0x2, R2 ;  /* 0x0000000232127824 */ /* 0x000fe200078e0202 */
[-C--:B------:R-:W-:Y:S02]  /*06f0*/  LEA.HI.X.SX32 R13, R13, R48.reuse, 0x1, P1 ;  /* 0x000000300d0d7211 */ /* 0x080fe400008f0eff */
[----:B------:R-:W-:Y:S02]  /*0700*/  LEA.HI.X.SX32 R9, R15, R48, 0x1, P0 ;  /* 0x000000300f097211 */ /* 0x000fe400000f0eff */
[CC--:B------:R-:W-:Y:S01]  /*0710*/  LEA R10, P1, R11.reuse, R46.reuse, 0x1 ;  /* 0x0000002e0b0a7211 */ /* 0x0c0fe200078208ff */
[----:B------:R0:W5:Y:S01]  /*0720*/  LDG.E.U16 R39, desc[UR20][R12.64] ;  /* 0x000000140c277981 */ /* 0x000162000c1e1500 */
[----:B------:R-:W-:Y:S02]  /*0730*/  LEA R4, P0, R14, R46, 0x1 ;  /* 0x0000002e0e047211 */ /* 0x000fe400078008ff */
[----:B------:R-:W-:Y:S01]  /*0740*/  LEA R3, R50, R18, 0x1 ;  /* 0x0000001232037211 */ /* 0x000fe200078e08ff */
[----:B------:R1:W5:Y:S01]  /*0750*/  LDG.E.U16 R41, desc[UR20][R8.64] ;  /* 0x0000001408297981 */ /* 0x000362000c1e1500 */
[----:B------:R-:W-:-:S02]  /*0760*/  LEA.HI.X.SX32 R11, R11, R48, 0x1, P1 ;  /* 0x000000300b0b7211 */ /* 0x000fc400008f0eff */
[----:B------:R-:W-:Y:S01]  /*0770*/  LEA.HI.X.SX32 R5, R14, R48, 0x1, P0 ;  /* 0x000000300e057211 */ /* 0x000fe200000f0eff */
[----:B------:R-:W-:Y:S01]  /*0780*/  IMAD R19, R50, 0x2, R3 ;  /* 0x0000000232137824 */ /* 0x000fe200078e0203 */
[CC--:B------:R-:W-:Y:S01]  /*0790*/  LEA R14, P1, R3.reuse, R46.reuse, 0x1 ;  /* 0x0000002e030e7211 */ /* 0x0c0fe200078208ff */
[----:B------:R1:W5:Y:S01]  /*07a0*/  LDG.E.U16 R42, desc[UR20][R10.64] ;  /* 0x000000140a2a7981 */ /* 0x000362000c1e1500 */
[----:B0-----:R-:W-:Y:S02]  /*07b0*/  LEA R12, P0, R2, R46, 0x1 ;  /* 0x0000002e020c7211 */ /* 0x001fe400078008ff */
[-C--:B------:R-:W-:Y:S01]  /*07c0*/  LEA.HI.X.SX32 R15, R3, R48.reuse, 0x1, P1 ;  /* 0x00000030030f7211 */ /* 0x080fe200008f0eff */
[----:B------:R-:W-:Y:S01]  /*07d0*/  IMAD R3, R50, 0x2, R19 ;  /* 0x0000000232037824 */ /* 0x000fe200078e0213 */
[----:B------:R-:W-:Y:S01]  /*07e0*/  LEA.HI.X.SX32 R13, R2, R48, 0x1, P0 ;  /* 0x00000030020d7211 */ /* 0x000fe200000f0eff */
[----:B------:R0:W5:Y:S01]  /*07f0*/  LDG.E.U16 R43, desc[UR20][R4.64] ;  /* 0x00000014042b7981 */ /* 0x000162000c1e1500 */
[----:B-1----:R-:W-:-:S02]  /*0800*/  LEA R8, P0, R19, R46, 0x1 ;  /* 0x0000002e13087211 */ /* 0x002fc400078008ff */
[----:B------:R-:W-:Y:S01]  /*0810*/  LEA R10, P1, R3, R46, 0x1 ;  /* 0x0000002e030a7211 */ /* 0x000fe200078208ff */
[----:B------:R1:W5:Y:S01]  /*0820*/  LDG.E.U16 R44, desc[UR20][R14.64] ;  /* 0x000000140e2c7981 */ /* 0x000362000c1e1500 */
[----:B------:R-:W-:Y:S02]  /*0830*/  LEA.HI.X.SX32 R9, R19, R48, 0x1, P0 ;  /* 0x0000003013097211 */ /* 0x000fe400000f0eff */
[----:B------:R-:W-:Y:S01]  /*0840*/  LEA R2, P0, R17, R46, 0x1 ;  /* 0x0000002e11027211 */ /* 0x000fe200078008ff */
[----:B------:R-:W5:Y:S01]  /*0850*/  LDG.E.U16 R12, desc[UR20][R12.64] ;  /* 0x000000140c0c7981 */ /* 0x000f62000c1e1500 */
[----:B------:R-:W-:Y:S02]  /*0860*/  LEA R19, R50, R3, 0x1 ;  /* 0x0000000332137211 */ /* 0x000fe400078e08ff */
[-C--:B------:R-:W-:Y:S01]  /*0870*/  LEA.HI.X.SX32 R11, R3, R48.reuse, 0x1, P1 ;  /* 0x00000030030b7211 */ /* 0x080fe200008f0eff */
[----:B------:R-:W5:Y:S01]  /*0880*/  LDG.E.U16 R9, desc[UR20][R8.64] ;  /* 0x0000001408097981 */ /* 0x000f62000c1e1500 */
[----:B------:R-:W-:-:S02]  /*0890*/  LEA.HI.X.SX32 R3, R17, R48, 0x1, P0 ;  /* 0x0000003011037211 */ /* 0x000fc400000f0eff */
[-C--:B0-----:R-:W-:Y:S02]  /*08a0*/  LEA R4, P0, R16, R46.reuse, 0x1 ;  /* 0x0000002e10047211 */ /* 0x081fe400078008ff */
[----:B------:R-:W-:Y:S01]  /*08b0*/  LEA R6, P1, R18, R46, 0x1 ;  /* 0x0000002e12067211 */ /* 0x000fe200078208ff */
[----:B------:R0:W5:Y:S01]  /*08c0*/  LDG.E.U16 R11, desc[UR20][R10.64] ;  /* 0x000000140a0b7981 */ /* 0x000162000c1e1500 */
[----:B------:R-:W-:Y:S02]  /*08d0*/  LEA.HI.X.SX32 R5, R16, R48, 0x1, P0 ;  /* 0x0000003010057211 */ /* 0x000fe400000f0eff */
[C---:B-1----:R-:W-:Y:S01]  /*08e0*/  LEA R14, P0, R19.reuse, R46, 0x1 ;  /* 0x0000002e130e7211 */ /* 0x042fe200078008ff */
[----:B------:R1:W5:Y:S01]  /*08f0*/  LDG.E.U16 R2, desc[UR20][R2.64] ;  /* 0x0000001402027981 */ /* 0x000362000c1e1500 */
[-C--:B------:R-:W-:Y:S02]  /*0900*/  LEA.HI.X.SX32 R7, R18, R48.reuse, 0x1, P1 ;  /* 0x0000003012077211 */ /* 0x080fe400008f0eff */
[----:B------:R-:W-:Y:S01]  /*0910*/  LEA.HI.X.SX32 R15, R19, R48, 0x1, P0 ;  /* 0x00000030130f7211 */ /* 0x000fe200000f0eff */
[----:B------:R1:W5:Y:S04]  /*0920*/  LDG.E.U16 R4, desc[UR20][R4.64] ;  /* 0x0000001404047981 */ /* 0x000368000c1e1500 */
[----:B------:R-:W5:Y:S04]  /*0930*/  LDG.E.U16 R6, desc[UR20][R6.64] ;  /* 0x0000001406067981 */ /* 0x000f68000c1e1500 */
[----:B------:R-:W5:Y:S01]  /*0940*/  LDG.E.U16 R14, desc[UR20][R14.64] ;  /* 0x000000140e0e7981 */ /* 0x000f62000c1e1500 */
[----:B------:R-:W1:Y:S01]  /*0950*/  S2UR UR4, SR_CgaCtaId ;  /* 0x00000000000479c3 */ /* 0x000e620000008800 */
[----:B0-----:R-:W-:-:S02]  /*0960*/  LOP3.LUT R10, R0, 0x3f, RZ, 0xc0, !PT ;  /* 0x0000003f000a7812 */ /* 0x001fc400078ec0ff */
[----:B------:R-:W-:-:S03]  /*0970*/  SHF.R.S32.HI R8, RZ, 0x7, R0 ;  /* 0x00000007ff087819 */ /* 0x000fc60000011400 */
[----:B------:R-:W-:Y:S01]  /*0980*/  IMAD.SHL.U32 R13, R10, 0x2, RZ ;  /* 0x000000020a0d7824 */ /* 0x000fe200078e00ff */
[----:B------:R-:W-:Y:S01]  /*0990*/  SGXT R8, R8, 0x1 ;  /* 0x000000010808781a */ /* 0x000fe20000000200 */
[----:B------:R-:W-:Y:S01]  /*09a0*/  UMOV UR7, 0x400 ;  /* 0x0000040000077882 */ /* 0x000fe20000000000 */
[----:B-1----:R-:W-:Y:S02]  /*09b0*/  IMAD.SHL.U32 R3, R0, 0x80, RZ ;  /* 0x0000008000037824 */ /* 0x002fe400078e00ff */
[----:B------:R-:W-:Y:S02]  /*09c0*/  LOP3.LUT R8, R13, 0x90, R8, 0x78, !PT ;  /* 0x000000900d087812 */ /* 0x000fe400078e7808 */
[----:B------:R-:W-:Y:S02]  /*09d0*/  ISETP.GE.AND P0, PT, R135, 0x1, PT ;  /* 0x000000018700780c */ /* 0x000fe40003f06270 */
[----:B------:R-:W-:Y:S01]  /*09e0*/  LOP3.LUT R3, R8, 0x2000, R3, 0xf8, !PT ;  /* 0x0000200008037812 */ /* 0x000fe200078ef803 */
[----:B------:R-:W-:-:S03]  /*09f0*/  ULEA UR7, UR4, UR7, 0x18 ;  /* 0x0000000704077291 */ /* 0x000fc6000f8ec03f */
[C---:B------:R-:W-:Y:S02]  /*0a00*/  LOP3.LUT R8, R3.reuse, 0x20, RZ, 0x3c, !PT ;  /* 0x0000002003087812 */ /* 0x040fe400078e3cff */
[----:B------:R-:W-:Y:S01]  /*0a10*/  LOP3.LUT R5, R3, 0x40, RZ, 0x3c, !PT ;  /* 0x0000004003057812 */ /* 0x000fe200078e3cff */
[----:B------:R-:W-:Y:S01]  /*0a20*/  IMAD.MOV.U32 R136, RZ, RZ, 0x3f800000 ;  /* 0x3f800000ff887424 */ /* 0x000fe200078e00ff */
[----:B------:R-:W-:Y:S01]  /*0a30*/  MOV R142, 0xff800000 ;  /* 0xff800000008e7802 */ /* 0x000fe20000000f00 */
[----:B------:R-:W-:Y:S01]  /*0a40*/  IMAD.MOV.U32 R138, RZ, RZ, 0x3f800000 ;  /* 0x3f800000ff8a7424 */ /* 0x000fe200078e00ff */
[----:B------:R-:W-:Y:S02]  /*0a50*/  MOV R53, 0xff800000 ;  /* 0xff80000000357802 */ /* 0x000fe40000000f00 */
[----:B------:R-:W-:Y:S02]  /*0a60*/  CS2R R56, SRZ ;  /* 0x0000000000387805 */ /* 0x000fe4000001ff00 */
[----:B------:R-:W-:-:S02]  /*0a70*/  CS2R R58, SRZ ;  /* 0x00000000003a7805 */ /* 0x000fc4000001ff00 */
[----:B------:R-:W-:Y:S02]  /*0a80*/  CS2R R60, SRZ ;  /* 0x00000000003c7805 */ /* 0x000fe4000001ff00 */
[----:B------:R-:W-:Y:S02]  /*0a90*/  CS2R R62, SRZ ;  /* 0x00000000003e7805 */ /* 0x000fe4000001ff00 */
[----:B------:R-:W-:Y:S02]  /*0aa0*/  CS2R R64, SRZ ;  /* 0x0000000000407805 */ /* 0x000fe4000001ff00 */
[----:B------:R-:W-:Y:S02]  /*0ab0*/  CS2R R66, SRZ ;  /* 0x0000000000427805 */ /* 0x000fe4000001ff00 */
        /* <DEDUP_REMOVED lines=9> */
[----:B------:R-:W-:Y:S01]  /*0b50*/  CS2R R86, SRZ ;  /* 0x0000000000567805 */ /* 0x000fe2000001ff00 */
[----:B--2---:R-:W-:Y:S04]  /*0b60*/  STS.U16 [R3+UR7], R20 ;  /* 0x0000001403007988 */ /* 0x004fe80008000407 */
[----:B---3--:R-:W-:Y:S04]  /*0b70*/  STS.U16 [R3+UR7+0x400], R24 ;  /* 0x0004001803007988 */ /* 0x008fe80008000407 */
[----:B----4-:R-:W-:Y:S04]  /*0b80*/  STS.U16 [R3+UR7+0x800], R28 ;  /* 0x0008001c03007988 */ /* 0x010fe80008000407 */
[----:B-----5:R-:W-:Y:S04]  /*0b90*/  STS.U16 [R3+UR7+0xc00], R32 ;  /* 0x000c002003007988 */ /* 0x020fe80008000407 */
[----:B------:R-:W-:Y:S04]  /*0ba0*/  STS.U16 [R3+UR7+0x1000], R36 ;  /* 0x0010002403007988 */ /* 0x000fe80008000407 */
[----:B------:R-:W-:Y:S04]  /*0bb0*/  STS.U16 [R3+UR7+0x1400], R39 ;  /* 0x0014002703007988 */ /* 0x000fe80008000407 */
[----:B------:R-:W-:Y:S04]  /*0bc0*/  STS.U16 [R3+UR7+0x1800], R42 ;  /* 0x0018002a03007988 */ /* 0x000fe80008000407 */
[----:B------:R0:W-:Y:S04]  /*0bd0*/  STS.U16 [R3+UR7+0x1c00], R44 ;  /* 0x001c002c03007988 */ /* 0x0001e80008000407 */
[----:B------:R-:W-:Y:S01]  /*0be0*/  STS.U16 [R8+UR7+0x100], R21 ;  /* 0x0001001508007988 */ /* 0x000fe20008000407 */
[----:B0-----:R-:W-:-:S03]  /*0bf0*/  LOP3.LUT R3, R3, 0x60, RZ, 0x3c, !PT ;  /* 0x0000006003037812 */ /* 0x001fc600078e3cff */
[----:B------:R-:W-:Y:S04]  /*0c00*/  STS.U16 [R8+UR7+0x500], R25 ;  /* 0x0005001908007988 */ /* 0x000fe80008000407 */
        /* <DEDUP_REMOVED lines=18> */
[----:B------:R0:W-:Y:S04]  /*0d30*/  STS.U16 [R3+UR7+0x1300], R2 ;  /* 0x0013000203007988 */ /* 0x0001e80008000407 */
[----:B------:R1:W-:Y:S04]  /*0d40*/  STS.U16 [R3+UR7+0x1700], R4 ;  /* 0x0017000403007988 */ /* 0x0003e80008000407 */
[----:B------:R1:W-:Y:S04]  /*0d50*/  STS.U16 [R3+UR7+0x1b00], R6 ;  /* 0x001b000603007988 */ /* 0x0003e80008000407 */
[----:B------:R1:W-:Y:S01]  /*0d60*/  STS.U16 [R3+UR7+0x1f00], R14 ;  /* 0x001f000e03007988 */ /* 0x0003e20008000407 */
[----:B0-----:R-:W-:Y:S01]  /*0d70*/  LOP3.LUT R2, R0, 0xff, RZ, 0xc0, !PT ;  /* 0x000000ff00027812 */ /* 0x001fe200078ec0ff */
[----:B------:R-:W-:Y:S06]  /*0d80*/  @!P0 BRA `(.L_x_0) ;  /* 0x0000002000a88947 */ /* 0x000fec0003800000 */
[----:B------:R-:W0:Y:S01]  /*0d90*/  LDC.64 R120, c[0x0][0x250] ;  /* 0x00009400ff787b82 */ /* 0x000e220000000a00 */
[--C-:B-1----:R-:W-:Y:S01]  /*0da0*/  SHF.R.U32.HI R4, RZ, 0x6, R0.reuse ;  /* 0x00000006ff047819 */ /* 0x102fe20000011600 */
[----:B------:R-:W-:Y:S01]  /*0db0*/  ULDC UR4, c[0x0][0x258] ;  /* 0x0000960000047ab9 */ /* 0x000fe20000000800 */
[----:B------:R-:W-:Y:S01]  /*0dc0*/  SHF.R.U32.HI R3, RZ, 0x5, R0 ;  /* 0x00000005ff037819 */ /* 0x000fe20000011600 */
[----:B------:R-:W-:Y:S01]  /*0dd0*/  IMAD R6, R10, UR4, RZ ;  /* 0x000000040a067c24 */ /* 0x000fe2000f8e02ff */
[----:B------:R-:W-:Y:S01]  /*0de0*/  SGXT.U32 R4, R4, 0x2 ;  /* 0x000000020404781a */ /* 0x000fe20000000000 */
[----:B------:R-:W-:Y:S01]  /*0df0*/  ULDC.64 UR4, c[0x0][0x218] ;  /* 0x0000860000047ab9 */ /* 0x000fe20000000a00 */
[----:B------:R-:W-:Y:S01]  /*0e00*/  R2UR UR22, R3 ;  /* 0x00000000031672ca */ /* 0x000fe200000e0000 */
[----:B------:R-:W1:Y:S01]  /*0e10*/  LDC.64 R122, c[0x0][0x260] ;  /* 0x00009800ff7a7b82 */ /* 0x000e620000000a00 */
[----:B------:R-:W-:Y:S01]  /*0e20*/  LOP3.LUT R3, R0, 0xc0, RZ, 0xc0, !PT ;  /* 0x000000c000037812 */ /* 0x000fe200078ec0ff */
[----:B------:R-:W-:Y:S01]  /*0e30*/  IMAD.SHL.U32 R8, R6, 0x2, RZ ;  /* 0x0000000206087824 */ /* 0x000fe200078e00ff */
[----:B------:R-:W-:Y:S01]  /*0e40*/  SHF.L.U32 R7, R2, 0x1, RZ ;  /* 0x0000000102077819 */ /* 0x000fe200000006ff */
[----:B------:R-:W-:Y:S01]  /*0e50*/  IMAD.MOV.U32 R141, RZ, RZ, -0x800000 ;  /* 0xff800000ff8d7424 */ /* 0x000fe200078e00ff */
[----:B------:R-:W-:Y:S01]  /*0e60*/  SHF.R.U32.HI R14, RZ, 0x2, R3 ;  /* 0x00000002ff0e7819 */ /* 0x000fe20000011603 */
[----:B------:R-:W-:Y:S01]  /*0e70*/  IMAD.HI R3, R6, 0x2, RZ ;  /* 0x0000000206037827 */ /* 0x000fe200078e02ff */
[----:B------:R-:W-:Y:S01]  /*0e80*/  MOV R136, 0x3f800000 ;  /* 0x3f80000000887802 */ /* 0x000fe20000000f00 */
[----:B------:R-:W2:Y:S01]  /*0e90*/  LDC R30, c[0x0][0x268] ;  /* 0x00009a00ff1e7b82 */ /* 0x000ea20000000800 */
[----:B------:R-:W-:Y:S01]  /*0ea0*/  MOV R139, RZ ;  /* 0x000000ff008b7202 */ /* 0x000fe20000000f00 */
[----:B------:R-:W-:Y:S01]  /*0eb0*/  IMAD.MOV.U32 R137, RZ, RZ, RZ ;  /* 0x000000ffff897224 */ /* 0x000fe200078e00ff */
[----:B------:R-:W-:Y:S01]  /*0ec0*/  CS2R R56, SRZ ;  /* 0x0000000000387805 */ /* 0x000fe2000001ff00 */
[----:B------:R-:W-:Y:S01]  /*0ed0*/  IMAD.MOV.U32 R140, RZ, RZ, -0x800000 ;  /* 0xff800000ff8c7424 */ /* 0x000fe200078e00ff */
[----:B------:R-:W-:Y:S01]  /*0ee0*/  CS2R R58, SRZ ;  /* 0x00000000003a7805 */ /* 0x000fe2000001ff00 */
[----:B------:R-:W-:Y:S01]  /*0ef0*/  IMAD.MOV.U32 R138, RZ, RZ, 0x3f800000 ;  /* 0x3f800000ff8a7424 */ /* 0x000fe200078e00ff */
[----:B------:R-:W-:Y:S01]  /*0f00*/  CS2R R60, SRZ ;  /* 0x00000000003c7805 */ /* 0x000fe2000001ff00 */
[----:B0-----:R-:W-:Y:S01]  /*0f10*/  IMAD R120, R120, UR6, RZ ;  /* 0x0000000678787c24 */ /* 0x001fe2000f8e02ff */
[----:B------:R-:W-:Y:S01]  /*0f20*/  CS2R R62, SRZ ;  /* 0x00000000003e7805 */ /* 0x000fe2000001ff00 */
[----:B------:R-:W-:Y:S01]  /*0f30*/  IMAD R12, R4, R121, RZ ;  /* 0x00000079040c7224 */ /* 0x000fe200078e02ff */
[----:B------:R-:W-:Y:S01]  /*0f40*/  CS2R R64, SRZ ;  /* 0x0000000000407805 */ /* 0x000fe2000001ff00 */
[C---:B------:R-:W-:Y:S01]  /*0f50*/  IMAD.SHL.U32 R5, R120.reuse, 0x2, RZ ;  /* 0x0000000278057824 */ /* 0x040fe200078e00ff */
[----:B------:R-:W-:Y:S01]  /*0f60*/  CS2R R66, SRZ ;  /* 0x0000000000427805 */ /* 0x000fe2000001ff00 */
[----:B------:R-:W-:Y:S01]  /*0f70*/  IMAD R6, R121, 0x4, R12 ;  /* 0x0000000479067824 */ /* 0x000fe200078e020c */
[----:B------:R-:W-:Y:S01]  /*0f80*/  CS2R R68, SRZ ;  /* 0x0000000000447805 */ /* 0x000fe2000001ff00 */
[----:B------:R-:W-:Y:S01]  /*0f90*/  IMAD.HI R120, R120, 0x2, RZ ;  /* 0x0000000278787827 */ /* 0x000fe200078e02ff */
[----:B------:R-:W-:-:S02]  /*0fa0*/  IADD3 R99, P0, P1, R8, UR4, R5 ;  /* 0x0000000408637c10 */ /* 0x000fc4000f91e005 */
[----:B------:R-:W-:Y:S02]  /*0fb0*/  CS2R R70, SRZ ;  /* 0x0000000000467805 */ /* 0x000fe4000001ff00 */
[----:B------:R-:W-:Y:S01]  /*0fc0*/  CS2R R72, SRZ ;  /* 0x0000000000487805 */ /* 0x000fe2000001ff00 */
[----:B------:R-:W-:Y:S01]  /*0fd0*/  IMAD R8, R121, 0x4, R6 ;  /* 0x0000000479087824 */ /* 0x000fe200078e0206 */
[----:B------:R-:W-:Y:S01]  /*0fe0*/  IADD3.X R19, R3, UR5, R120, P0, P1 ;  /* 0x0000000503137c10 */ /* 0x000fe200087e2478 */
[----:B-1----:R-:W-:Y:S01]  /*0ff0*/  IMAD R2, R122, UR6, RZ ;  /* 0x000000067a027c24 */ /* 0x002fe2000f8e02ff */
[----:B------:R-:W-:Y:S01]  /*1000*/  LOP3.LUT R122, R7, R14, RZ, 0x3c, !PT ;  /* 0x0000000e077a7212 */ /* 0x000fe200078e3cff */
[----:B------:R-:W-:Y:S01]  /*1010*/  IMAD R5, R10, R123, RZ ;  /* 0x0000007b0a057224 */ /* 0x000fe200078e02ff */
[----:B------:R-:W-:Y:S01]  /*1020*/  ULDC.64 UR4, c[0x0][0x220] ;  /* 0x0000880000047ab9 */ /* 0x000fe20000000a00 */
[----:B------:R-:W-:Y:S01]  /*1030*/  IMAD R10, R121, 0x4, R8 ;  /* 0x00000004790a7824 */ /* 0x000fe200078e0208 */
[----:B------:R-:W-:Y:S01]  /*1040*/  SHF.L.U32 R3, R2, 0x1, RZ ;  /* 0x0000000102037819 */ /* 0x000fe200000006ff */
[----:B------:R-:W-:Y:S01]  /*1050*/  IMAD.SHL.U32 R14, R5, 0x2, RZ ;  /* 0x00000002050e7824 */ /* 0x000fe200078e00ff */
[-C--:B------:R-:W-:Y:S01]  /*1060*/  LEA R126, P3, R6, R99.reuse, 0x1 ;  /* 0x00000063067e7211 */ /* 0x080fe200078608ff */
[----:B--2---:R-:W-:Y:S01]  /*1070*/  IMAD R7, R4, R30, RZ ;  /* 0x0000001e04077224 */ /* 0x004fe200078e02ff */
[----:B------:R-:W-:Y:S01]  /*1080*/  LEA R4, R121, R10, 0x2 ;  /* 0x0000000a79047211 */ /* 0x000fe200078e10ff */
[----:B------:R-:W-:Y:S01]  /*1090*/  IMAD.HI R16, R5, 0x2, RZ ;  /* 0x0000000205107827 */ /* 0x000fe200078e02ff */
[----:B------:R-:W-:Y:S01]  /*10a0*/  IADD3 R26, P0, P1, R14, UR4, R3 ;  /* 0x000000040e1a7c10 */ /* 0x000fe2000f91e003 */
[----:B------:R-:W-:Y:S01]  /*10b0*/  UMOV UR4, URZ ;  /* 0x0000003f00047c82 */ /* 0x000fe20008000000 */
[----:B------:R-:W-:Y:S01]  /*10c0*/  LEA R124, P2, R12, R99, 0x1 ;  /* 0x000000630c7c7211 */ /* 0x000fe200078408ff */
[----:B------:R-:W-:Y:S01]  /*10d0*/  IMAD.HI R3, R2, 0x2, RZ ;  /* 0x0000000202037827 */ /* 0x000fe200078e02ff */
[----:B------:R-:W-:-:S02]  /*10e0*/  LEA.HI.X.SX32 R127, R6, R19, 0x1, P3 ;  /* 0x00000013067f7211 */ /* 0x000fc400018f0eff */
[----:B------:R-:W-:Y:S02]  /*10f0*/  CS2R R74, SRZ ;  /* 0x00000000004a7805 */ /* 0x000fe4000001ff00 */
[----:B------:R-:W-:Y:S01]  /*1100*/  LEA.HI.X.SX32 R125, R12, R19, 0x1, P2 ;  /* 0x000000130c7d7211 */ /* 0x000fe200010f0eff */
[C---:B------:R-:W-:Y:S01]  /*1110*/  IMAD R2, R121.reuse, 0x4, R4 ;  /* 0x0000000479027824 */ /* 0x040fe200078e0204 */
[-C--:B------:R-:W-:Y:S01]  /*1120*/  LEA R128, P2, R8, R99.reuse, 0x1 ;  /* 0x0000006308807211 */ /* 0x080fe200078408ff */
[----:B------:R-:W-:Y:S01]  /*1130*/  IMAD R5, R30, 0x4, R7 ;  /* 0x000000041e057824 */ /* 0x000fe200078e0207 */
[----:B------:R-:W-:Y:S02]  /*1140*/  LEA R130, P3, R10, R99, 0x1 ;  /* 0x000000630a827211 */ /* 0x000fe400078608ff */
[----:B------:R-:W-:Y:S02]  /*1150*/  CS2R R76, SRZ ;  /* 0x00000000004c7805 */ /* 0x000fe4000001ff00 */
[----:B------:R-:W-:Y:S01]  /*1160*/  LEA R14, R121, R2, 0x2 ;  /* 0x00000002790e7211 */ /* 0x000fe200078e10ff */
[----:B------:R-:W-:Y:S01]  /*1170*/  IMAD R9, R30, 0x4, R5 ;  /* 0x000000041e097824 */ /* 0x000fe200078e0205 */
[----:B------:R-:W-:-:S02]  /*1180*/  LEA.HI.X.SX32 R129, R8, R19, 0x1, P2 ;  /* 0x0000001308817211 */ /* 0x000fc400010f0eff */
[----:B------:R-:W-:Y:S02]  /*1190*/  CS2R R78, SRZ ;  /* 0x00000000004e7805 */ /* 0x000fe4000001ff00 */
[----:B------:R-:W-:Y:S01]  /*11a0*/  LEA.HI.X.SX32 R131, R10, R19, 0x1, P3 ;  /* 0x000000130a837211 */ /* 0x000fe200018f0eff */
[C---:B------:R-:W-:Y:S01]  /*11b0*/  IMAD R6, R121.reuse, 0x4, R14 ;  /* 0x0000000479067824 */ /* 0x040fe200078e020e */
[-C--:B------:R-:W-:Y:S02]  /*11c0*/  LEA R118, P3, R2, R99.reuse, 0x1 ;  /* 0x0000006302767211 */ /* 0x080fe400078608ff */
[----:B------:R-:W-:Y:S02]  /*11d0*/  CS2R R80, SRZ ;  /* 0x0000000000507805 */ /* 0x000fe4000001ff00 */
[----:B------:R-:W-:Y:S01]  /*11e0*/  LEA R132, P2, R4, R99, 0x1 ;  /* 0x0000006304847211 */ /* 0x000fe200078408ff */
[----:B------:R-:W-:Y:S01]  /*11f0*/  IMAD R12, R121, 0x4, R6 ;  /* 0x00000004790c7824 */ /* 0x000fe200078e0206 */
[----:B------:R-:W-:-:S02]  /*1200*/  LEA.HI.X.SX32 R119, R2, R19, 0x1, P3 ;  /* 0x0000001302777211 */ /* 0x000fc400018f0eff */
[----:B------:R-:W-:Y:S02]  /*1210*/  CS2R R82, SRZ ;  /* 0x0000000000527805 */ /* 0x000fe4000001ff00 */
[----:B------:R-:W-:Y:S02]  /*1220*/  LEA.HI.X.SX32 R133, R4, R19, 0x1, P2 ;  /* 0x0000001304857211 */ /* 0x000fe400010f0eff */
[----:B------:R-:W-:Y:S02]  /*1230*/  CS2R R84, SRZ ;  /* 0x0000000000547805 */ /* 0x000fe4000001ff00 */
[C---:B------:R-:W-:Y:S02]  /*1240*/  LEA R8, R121.reuse, R12, 0x2 ;  /* 0x0000000c79087211 */ /* 0x040fe400078e10ff */
[----:B------:R-:W-:Y:S02]  /*1250*/  CS2R R86, SRZ ;  /* 0x0000000000567805 */ /* 0x000fe4000001ff00 */
[-C--:B------:R-:W-:Y:S01]  /*1260*/  LEA R114, P3, R6, R99.reuse, 0x1 ;  /* 0x0000006306727211 */ /* 0x080fe200078608ff */
[----:B------:R-:W-:Y:S01]  /*1270*/  ULDC UR23, c[0x0][0x238] ;  /* 0x00008e0000177ab9 */ /* 0x000fe20000000800 */
[----:B------:R-:W-:Y:S01]  /*1280*/  LEA R112, P4, R12, R99, 0x1 ;  /* 0x000000630c707211 */ /* 0x000fe200078808ff */
[C---:B------:R-:W-:Y:S01]  /*1290*/  IMAD R10, R121.reuse, 0x4, R8 ;  /* 0x00000004790a7824 */ /* 0x040fe200078e0208 */
[----:B------:R-:W-:Y:S01]  /*12a0*/  LEA.HI.X.SX32 R115, R6, R19, 0x1, P3 ;  /* 0x0000001306737211 */ /* 0x000fe200018f0eff */
[----:B------:R-:W-:Y:S01]  /*12b0*/  UMOV UR19, 0x40000040 ;  /* 0x4000004000137882 */ /* 0x000fe20000000000 */
[----:B------:R-:W-:Y:S01]  /*12c0*/  LEA R11, R30, R9, 0x2 ;  /* 0x000000091e0b7211 */ /* 0x000fe200078e10ff */
[----:B------:R-:W-:Y:S01]  /*12d0*/  IMAD R2, R121, 0x4, R10 ;  /* 0x0000000479027824 */ /* 0x000fe200078e020a */
[----:B------:R-:W-:-:S02]  /*12e0*/  LEA.HI.X.SX32 R113, R12, R19, 0x1, P4 ;  /* 0x000000130c717211 */ /* 0x000fc400020f0eff */
[-C--:B------:R-:W-:Y:S01]  /*12f0*/  LEA R116, P2, R14, R99.reuse, 0x1 ;  /* 0x000000630e747211 */ /* 0x080fe200078408ff */
[C---:B------:R-:W-:Y:S01]  /*1300*/  IMAD R4, R121.reuse, 0x4, R2 ;  /* 0x0000000479047824 */ /* 0x040fe200078e0202 */
[----:B------:R-:W-:Y:S01]  /*1310*/  LEA R106, P4, R2, R99, 0x1 ;  /* 0x00000063026a7211 */ /* 0x000fe200078808ff */
[----:B------:R-:W-:Y:S01]  /*1320*/  IMAD R13, R30, 0x4, R11 ;  /* 0x000000041e0d7824 */ /* 0x000fe200078e020b */
[-C--:B------:R-:W-:Y:S02]  /*1330*/  LEA.HI.X.SX32 R117, R14, R19.reuse, 0x1, P2 ;  /* 0x000000130e757211 */ /* 0x080fe400010f0eff */
[C---:B------:R-:W-:Y:S01]  /*1340*/  LEA R6, R121.reuse, R4, 0x2 ;  /* 0x0000000479067211 */ /* 0x040fe200078e10ff */
[----:B------:R-:W-:Y:S01]  /*1350*/  IMAD R15, R30, 0x4, R13 ;  /* 0x000000041e0f7824 */ /* 0x000fe200078e020d */
[----:B------:R-:W-:Y:S02]  /*1360*/  LEA.HI.X.SX32 R107, R2, R19, 0x1, P4 ;  /* 0x00000013026b7211 */ /* 0x000fe400020f0eff */
[-C--:B------:R-:W-:Y:S01]  /*1370*/  LEA R110, P2, R8, R99.reuse, 0x1 ;  /* 0x00000063086e7211 */ /* 0x080fe200078408ff */
[----:B------:R-:W-:Y:S01]  /*1380*/  IMAD R12, R121, 0x4, R6 ;  /* 0x00000004790c7824 */ /* 0x000fe200078e0206 */
[----:B------:R-:W-:-:S02]  /*1390*/  LEA R108, P3, R10, R99, 0x1 ;  /* 0x000000630a6c7211 */ /* 0x000fc400078608ff */
[----:B------:R-:W-:Y:S01]  /*13a0*/  LEA R17, R30, R15, 0x2 ;  /* 0x0000000f1e117211 */ /* 0x000fe200078e10ff */
[----:B------:R-:W-:Y:S01]  /*13b0*/  IMAD R2, R121, 0x4, R12 ;  /* 0x0000000479027824 */ /* 0x000fe200078e020c */
[-C--:B------:R-:W-:Y:S02]  /*13c0*/  LEA.HI.X.SX32 R111, R8, R19.reuse, 0x1, P2 ;  /* 0x00000013086f7211 */ /* 0x080fe400010f0eff */
[----:B------:R-:W-:Y:S02]  /*13d0*/  LEA.HI.X.SX32 R109, R10, R19, 0x1, P3 ;  /* 0x000000130a6d7211 */ /* 0x000fe400018f0eff */
[-C--:B------:R-:W-:Y:S02]  /*13e0*/  LEA R98, P5, R2, R99.reuse, 0x1 ;  /* 0x0000006302627211 */ /* 0x080fe400078a08ff */
[-C--:B------:R-:W-:Y:S02]  /*13f0*/  LEA R104, P2, R4, R99.reuse, 0x1 ;  /* 0x0000006304687211 */ /* 0x080fe400078408ff */
[----:B------:R-:W-:-:S02]  /*1400*/  LEA R102, P3, R6, R99, 0x1 ;  /* 0x0000006306667211 */ /* 0x000fc400078608ff */
[----:B------:R-:W-:Y:S02]  /*1410*/  LEA R100, P4, R12, R99, 0x1 ;  /* 0x000000630c647211 */ /* 0x000fe400078808ff */
[----:B------:R-:W-:Y:S02]  /*1420*/  LEA.HI.X.SX32 R99, R2, R19, 0x1, P5 ;  /* 0x0000001302637211 */ /* 0x000fe400028f0eff */
[----:B------:R-:W-:Y:S02]  /*1430*/  LEA R2, R30, R17, 0x2 ;  /* 0x000000111e027211 */ /* 0x000fe400078e10ff */
[----:B------:R-:W-:Y:S01]  /*1440*/  IADD3.X R28, R16, UR5, R3, P0, P1 ;  /* 0x00000005101c7c10 */ /* 0x000fe200087e2403 */
[----:B------:R-:W-:Y:S01]  /*1450*/  UIADD3 UR5, UR7, 0x4000, URZ ;  /* 0x0000400007057890 */ /* 0x000fe2000fffe03f */
[----:B------:R-:W-:Y:S01]  /*1460*/  LEA.HI.X.SX32 R105, R4, R19, 0x1, P2 ;  /* 0x0000001304697211 */ /* 0x000fe200010f0eff */
[C---:B------:R-:W-:Y:S01]  /*1470*/  IMAD R3, R30.reuse, 0x4, R2 ;  /* 0x000000041e037824 */ /* 0x040fe200078e0202 */
[-C--:B------:R-:W-:Y:S01]  /*1480*/  LEA R94, P1, R5, R26.reuse, 0x1 ;  /* 0x0000001a055e7211 */ /* 0x080fe200078208ff */
[----:B------:R-:W-:Y:S01]  /*1490*/  USHF.R.U32.HI UR5, URZ, 0x4, UR5 ;  /* 0x000000043f057899 */ /* 0x000fe20008011605 */
[-C--:B------:R-:W-:Y:S01]  /*14a0*/  LEA R96, P0, R7, R26.reuse, 0x1 ;  /* 0x0000001a07607211 */ /* 0x080fe200078008ff */
[----:B------:R-:W-:Y:S01]  /*14b0*/  IMAD R4, R30, 0x4, R3 ;  /* 0x000000041e047824 */ /* 0x000fe200078e0203 */
[----:B------:R-:W-:Y:S01]  /*14c0*/  LEA R92, P2, R9, R26, 0x1 ;  /* 0x0000001a095c7211 */ /* 0x000fe200078408ff */
[----:B------:R-:W-:Y:S01]  /*14d0*/  USGXT.U32 UR18, UR5, 0xe ;  /* 0x0000000e0512789a */ /* 0x000fe20008000000 */
[----:B------:R-:W-:-:S02]  /*14e0*/  LEA.HI.X.SX32 R95, R5, R28, 0x1, P1 ;  /* 0x0000001c055f7211 */ /* 0x000fc400008f0eff */
[----:B------:R-:W-:Y:S01]  /*14f0*/  LEA R5, R30, R4, 0x2 ;  /* 0x000000041e057211 */ /* 0x000fe200078e10ff */
[----:B------:R-:W-:Y:S01]  /*1500*/  UIADD3 UR10, UP0, UR18, 0x2, URZ ;  /* 0x00000002120a7890 */ /* 0x000fe2000ff1e03f */
[-C--:B------:R-:W-:Y:S02]  /*1510*/  LEA.HI.X.SX32 R97, R7, R28.reuse, 0x1, P0 ;  /* 0x0000001c07617211 */ /* 0x080fe400000f0eff */
[----:B------:R-:W-:Y:S01]  /*1520*/  LEA.HI.X.SX32 R93, R9, R28, 0x1, P2 ;  /* 0x0000001c095d7211 */ /* 0x000fe200010f0eff */
[----:B------:R-:W-:Y:S01]  /*1530*/  UIADD3.X UR11, UR4, 0x40000040, URZ, UP0, !UPT ;  /* 0x40000040040b7890 */ /* 0x000fe200087fe43f */
[-C--:B------:R-:W-:Y:S02]  /*1540*/  LEA R90, P0, R11, R26.reuse, 0x1 ;  /* 0x0000001a0b5a7211 */ /* 0x080fe400078008ff */
[----:B------:R-:W-:Y:S01]  /*1550*/  LEA.HI.X.SX32 R103, R6, R19, 0x1, P3 ;  /* 0x0000001306677211 */ /* 0x000fe200018f0eff */
[C---:B------:R-:W-:Y:S01]  /*1560*/  IMAD R6, R30.reuse, 0x4, R5 ;  /* 0x000000041e067824 */ /* 0x040fe200078e0205 */
[----:B------:R-:W-:Y:S01]  /*1570*/  LEA R22, P2, R15, R26, 0x1 ;  /* 0x0000001a0f167211 */ /* 0x000fe200078408ff */
[----:B------:R-:W-:Y:S01]  /*1580*/  UIADD3.64 UR26, UR10, 0x2, URZ ;  /* 0x000000020a1a7897 */ /* 0x000fe2000fffe03f */
[-C--:B------:R-:W-:Y:S01]  /*1590*/  LEA.HI.X.SX32 R91, R11, R28.reuse, 0x1, P0 ;  /* 0x0000001c0b5b7211 */ /* 0x080fe200000f0eff */
[----:B------:R-:W-:Y:S01]  /*15a0*/  IMAD R7, R30, 0x4, R6 ;  /* 0x000000041e077824 */ /* 0x000fe200078e0206 */
[----:B------:R-:W-:Y:S01]  /*15b0*/  LEA.HI.X.SX32 R23, R15, R28, 0x1, P2 ;  /* 0x0000001c0f177211 */ /* 0x000fe200010f0eff */
[----:B------:R-:W-:Y:S01]  /*15c0*/  UIADD3.64 UR14, UR10, 0x4, URZ ;  /* 0x000000040a0e7897 */ /* 0x000fe2000fffe03f */
[----:B------:R-:W-:-:S02]  /*15d0*/  LEA R20, P0, R17, R26, 0x1 ;  /* 0x0000001a11147211 */ /* 0x000fc400078008ff */
[-C--:B------:R-:W-:Y:S02]  /*15e0*/  LEA R16, P2, R3, R26.reuse, 0x1 ;  /* 0x0000001a03107211 */ /* 0x080fe400078408ff */
[----:B------:R-:W-:Y:S02]  /*15f0*/  LEA R88, P1, R13, R26, 0x1 ;  /* 0x0000001a0d587211 */ /* 0x000fe400078208ff */
[-C--:B------:R-:W-:Y:S02]  /*1600*/  LEA.HI.X.SX32 R21, R17, R28.reuse, 0x1, P0 ;  /* 0x0000001c11157211 */ /* 0x080fe400000f0eff */
[-C--:B------:R-:W-:Y:S02]  /*1610*/  LEA.HI.X.SX32 R17, R3, R28.reuse, 0x1, P2 ;  /* 0x0000001c03117211 */ /* 0x080fe400010f0eff */
[----:B------:R-:W-:Y:S02]  /*1620*/  LEA R3, R30, R7, 0x2 ;  /* 0x000000071e037211 */ /* 0x000fe400078e10ff */
[----:B------:R-:W-:-:S02]  /*1630*/  LEA.HI.X.SX32 R89, R13, R28, 0x1, P1 ;  /* 0x0000001c0d597211 */ /* 0x000fc400008f0eff */
[----:B------:R-:W-:Y:S01]  /*1640*/  LEA R18, P1, R2, R26, 0x1 ;  /* 0x0000001a02127211 */ /* 0x000fe200078208ff */
[----:B------:R-:W-:Y:S01]  /*1650*/  IMAD R24, R30, 0x4, R3 ;  /* 0x000000041e187824 */ /* 0x000fe200078e0203 */
[----:B------:R-:W-:Y:S02]  /*1660*/  LEA.HI.X.SX32 R101, R12, R19, 0x1, P4 ;  /* 0x000000130c657211 */ /* 0x000fe400020f0eff */
[----:B------:R-:W-:Y:S01]  /*1670*/  LEA.HI.X.SX32 R19, R2, R28, 0x1, P1 ;  /* 0x0000001c02137211 */ /* 0x000fe200008f0eff */
[----:B------:R-:W-:Y:S01]  /*1680*/  IMAD R25, R30, 0x4, R24 ;  /* 0x000000041e197824 */ /* 0x000fe200078e0218 */
[-C--:B------:R-:W-:Y:S02]  /*1690*/  LEA R14, P0, R4, R26.reuse, 0x1 ;  /* 0x0000001a040e7211 */ /* 0x080fe400078008ff */
[-C--:B------:R-:W-:Y:S02]  /*16a0*/  LEA R12, P1, R5, R26.reuse, 0x1 ;  /* 0x0000001a050c7211 */ /* 0x080fe400078208ff */
[----:B------:R-:W-:-:S02]  /*16b0*/  LEA R10, P2, R6, R26, 0x1 ;  /* 0x0000001a060a7211 */ /* 0x000fc400078408ff */
[-C--:B------:R-:W-:Y:S02]  /*16c0*/  LEA.HI.X.SX32 R15, R4, R28.reuse, 0x1, P0 ;  /* 0x0000001c040f7211 */ /* 0x080fe400000f0eff */
[-C--:B------:R-:W-:Y:S02]  /*16d0*/  LEA.HI.X.SX32 R13, R5, R28.reuse, 0x1, P1 ;  /* 0x0000001c050d7211 */ /* 0x080fe400008f0eff */
[----:B------:R-:W-:Y:S02]  /*16e0*/  LEA.HI.X.SX32 R11, R6, R28, 0x1, P2 ;  /* 0x0000001c060b7211 */ /* 0x000fe400010f0eff */
[-C--:B------:R-:W-:Y:S02]  /*16f0*/  LEA R8, P0, R7, R26.reuse, 0x1 ;  /* 0x0000001a07087211 */ /* 0x080fe400078008ff */
[-C--:B------:R-:W-:Y:S02]  /*1700*/  LEA R6, P1, R3, R26.reuse, 0x1 ;  /* 0x0000001a03067211 */ /* 0x080fe400078208ff */
[----:B------:R-:W-:-:S02]  /*1710*/  LEA R4, P2, R24, R26, 0x1 ;  /* 0x0000001a18047211 */ /* 0x000fc400078408ff */
[----:B------:R-:W-:Y:S02]  /*1720*/  LEA R2, P3, R25, R26, 0x1 ;  /* 0x0000001a19027211 */ /* 0x000fe400078608ff */
[-C--:B------:R-:W-:Y:S02]  /*1730*/  LEA.HI.X.SX32 R9, R7, R28.reuse, 0x1, P0 ;  /* 0x0000001c07097211 */ /* 0x080fe400000f0eff */
[-C--:B------:R-:W-:Y:S02]  /*1740*/  LEA.HI.X.SX32 R7, R3, R28.reuse, 0x1, P1 ;  /* 0x0000001c03077211 */ /* 0x080fe400008f0eff */
[-C--:B------:R-:W-:Y:S02]  /*1750*/  LEA.HI.X.SX32 R5, R24, R28.reuse, 0x1, P2 ;  /* 0x0000001c18057211 */ /* 0x080fe400010f0eff */
[----:B------:R-:W-:Y:S02]  /*1760*/  LEA.HI.X.SX32 R3, R25, R28, 0x1, P3 ;  /* 0x0000001c19037211 */ /* 0x000fe400018f0eff */
[----:B------:R-:W-:-:S07]  /*1770*/  LOP3.LUT R120, R122, 0x40, RZ, 0x3c, !PT ;  /* 0x000000407a787812 */ /* 0x000fce00078e3cff */
.L_x_1:
[----:B------:R-:W-:-:S04]  /*1780*/  IMAD.WIDE R24, R137, 0x2, R124 ;  /* 0x0000000289187825 */ /* 0x000fc800078e027c */
[C---:B------:R-:W-:Y:S01]  /*1790*/  IMAD.WIDE R26, R137.reuse, 0x2, R126 ;  /* 0x00000002891a7825 */ /* 0x040fe200078e027e */
[----:B------:R0:W2:Y:S03]  /*17a0*/  LDG.E.U16 R45, desc[UR20][R24.64] ;  /* 0x00000014182d7981 */ /* 0x0000a6000c1e1500 */
[C---:B------:R-:W-:Y:S01]  /*17b0*/  IMAD.WIDE R28, R137.reuse, 0x2, R128 ;  /* 0x00000002891c7825 */ /* 0x040fe200078e0280 */
[----:B------:R1:W3:Y:S03]  /*17c0*/  LDG.E.U16 R47, desc[UR20][R26.64] ;  /* 0x000000141a2f7981 */ /* 0x0002e6000c1e1500 */
[C---:B------:R-:W-:Y:S01]  /*17d0*/  IMAD.WIDE R30, R137.reuse, 0x2, R130 ;  /* 0x00000002891e7825 */ /* 0x040fe200078e0282 */
[----:B------:R4:W5:Y:S03]  /*17e0*/  LDG.E.U16 R49, desc[UR20][R28.64] ;  /* 0x000000141c317981 */ /* 0x000966000c1e1500 */
[C---:B------:R-:W-:Y:S01]  /*17f0*/  IMAD.WIDE R32, R137.reuse, 0x2, R132 ;  /* 0x0000000289207825 */ /* 0x040fe200078e0284 */
[----:B------:R4:W3:Y:S03]  /*1800*/  LDG.E.U16 R51, desc[UR20][R30.64] ;  /* 0x000000141e337981 */ /* 0x0008e6000c1e1500 */
[C---:B------:R-:W-:Y:S01]  /*1810*/  IMAD.WIDE R34, R137.reuse, 0x2, R118 ;  /* 0x0000000289227825 */ /* 0x040fe200078e0276 */
[----:B------:R4:W3:Y:S03]  /*1820*/  LDG.E.U16 R53, desc[UR20][R32.64] ;  /* 0x0000001420357981 */ /* 0x0008e6000c1e1500 */
[C---:B0-----:R-:W-:Y:S01]  /*1830*/  IMAD.WIDE R24, R137.reuse, 0x2, R116 ;  /* 0x0000000289187825 */ /* 0x041fe200078e0274 */
[----:B------:R0:W3:Y:S03]  /*1840*/  LDG.E.U16 R143, desc[UR20][R34.64] ;  /* 0x00000014228f7981 */ /* 0x0000e6000c1e1500 */
[----:B------:R-:W-:-:S02]  /*1850*/  IMAD.WIDE R36, R137, 0x2, R112 ;  /* 0x0000000289247825 */ /* 0x000fc400078e0270 */
[----:B------:R-:W3:Y:S02]  /*1860*/  LDG.E.U16 R25, desc[UR20][R24.64] ;  /* 0x0000001418197981 */ /* 0x000ee4000c1e1500 */
[C---:B------:R-:W-:Y:S02]  /*1870*/  IMAD.WIDE R38, R137.reuse, 0x2, R108 ;  /* 0x0000000289267825 */ /* 0x040fe400078e026c */
[----:B------:R-:W3:Y:S02]  /*1880*/  LDG.E.U16 R37, desc[UR20][R36.64] ;  /* 0x0000001424257981 */ /* 0x000ee4000c1e1500 */
[C---:B------:R-:W-:Y:S02]  /*1890*/  IMAD.WIDE R40, R137.reuse, 0x2, R104 ;  /* 0x0000000289287825 */ /* 0x040fe400078e0268 */
[----:B------:R-:W3:Y:S02]  /*18a0*/  LDG.E.U16 R39, desc[UR20][R38.64] ;  /* 0x0000001426277981 */ /* 0x000ee4000c1e1500 */
[----:B------:R-:W-:-:S02]  /*18b0*/  IMAD.WIDE R42, R137, 0x2, R100 ;  /* 0x00000002892a7825 */ /* 0x000fc400078e0264 */
[----:B------:R-:W3:Y:S02]  /*18c0*/  LDG.E.U16 R41, desc[UR20][R40.64] ;  /* 0x0000001428297981 */ /* 0x000ee4000c1e1500 */
[C---:B-1----:R-:W-:Y:S02]  /*18d0*/  IMAD.WIDE R26, R137.reuse, 0x2, R114 ;  /* 0x00000002891a7825 */ /* 0x042fe400078e0272 */
[----:B------:R-:W3:Y:S02]  /*18e0*/  LDG.E.U16 R43, desc[UR20][R42.64] ;  /* 0x000000142a2b7981 */ /* 0x000ee4000c1e1500 */
[C---:B----4-:R-:W-:Y:S02]  /*18f0*/  IMAD.WIDE R28, R137.reuse, 0x2, R110 ;  /* 0x00000002891c7825 */ /* 0x050fe400078e026e */
[----:B------:R-:W4:Y:S02]  /*1900*/  LDG.E.U16 R145, desc[UR20][R26.64] ;  /* 0x000000141a917981 */ /* 0x000f24000c1e1500 */
[----:B------:R-:W-:-:S02]  /*1910*/  IMAD.WIDE R30, R137, 0x2, R106 ;  /* 0x00000002891e7825 */ /* 0x000fc400078e026a */
[----:B------:R-:W4:Y:S02]  /*1920*/  LDG.E.U16 R147, desc[UR20][R28.64] ;  /* 0x000000141c937981 */ /* 0x000f24000c1e1500 */
[C---:B------:R-:W-:Y:S02]  /*1930*/  IMAD.WIDE R32, R137.reuse, 0x2, R102 ;  /* 0x0000000289207825 */ /* 0x040fe400078e0266 */
[----:B------:R-:W4:Y:S02]  /*1940*/  LDG.E.U16 R149, desc[UR20][R30.64] ;  /* 0x000000141e957981 */ /* 0x000f24000c1e1500 */
[----:B0-----:R-:W-:Y:S02]  /*1950*/  IMAD.WIDE R34, R137, 0x2, R98 ;  /* 0x0000000289227825 */ /* 0x001fe400078e0262 */
[----:B------:R-:W4:Y:S04]  /*1960*/  LDG.E.U16 R151, desc[UR20][R32.64] ;  /* 0x0000001420977981 */ /* 0x000f28000c1e1500 */
[----:B------:R-:W4:Y:S01]  /*1970*/  LDG.E.U16 R153, desc[UR20][R34.64] ;  /* 0x0000001422997981 */ /* 0x000f22000c1e1500 */
[----:B------:R-:W-:Y:S01]  /*1980*/  BAR.SYNC.DEFER_BLOCKING 0x0 ;  /* 0x0000000000007b1d */ /* 0x000fe20000010000 */
[----:B------:R-:W-:-:S04]  /*1990*/  USHF.L.U32 UR5, UR22, 0x7, URZ ;  /* 0x0000000716057899 */ /* 0x000fc8000800063f */
[----:B------:R-:W-:-:S04]  /*19a0*/  ULOP3.LUT UR5, UR5, 0x200, URZ, 0xc0, !UPT ;  /* 0x0000020005057892 */ /* 0x000fc8000f8ec03f */
[----:B------:R-:W-:-:S04]  /*19b0*/  ULEA.HI UR5, UR7, UR5, URZ, 0x1c ;  /* 0x0000000507057291 */ /* 0x000fc8000f8fe03f */
[----:B------:R-:W-:Y:S01]  /*19c0*/  ULOP3.LUT UR16, UR5, 0x3fff, URZ, 0xc0, !UPT ;  /* 0x00003fff05107892 */ /* 0x000fe2000f8ec03f */
[----:B------:R-:W-:-:S03]  /*19d0*/  UMOV UR17, 0x40000040 ;  /* 0x4000004000117882 */ /* 0x000fc60000000000 */
[----:B------:R-:W-:Y:S01]  /*19e0*/  UIADD3 UR8, UP0, UR16, 0x80, URZ ;  /* 0x0000008010087890 */ /* 0x000fe2000ff1e03f */
[----:B------:R-:W-:-:S03]  /*19f0*/  UMOV UR5, URZ ;  /* 0x0000003f00057c82 */ /* 0x000fc60008000000 */
[----:B------:R-:W-:-:S04]  /*1a00*/  UIADD3.X UR9, UR5, 0x40000040, URZ, UP0, !UPT ;  /* 0x4000004005097890 */ /* 0x000fc800087fe43f */
[----:B------:R-:W-:Y:S01]  /*1a10*/  UIADD3.64 UR24, UR8, 0x80, URZ ;  /* 0x0000008008187897 */ /* 0x000fe2000fffe03f */
[----:B--2---:R-:W-:Y:S04]  /*1a20*/  STS.U16 [R122+UR7+0x4000], R45 ;  /* 0x0040002d7a007988 */ /* 0x004fe80008000407 */
[----:B-----5:R-:W-:Y:S04]  /*1a30*/  STS.U16 [R122+UR7+0x4400], R49 ;  /* 0x004400317a007988 */ /* 0x020fe80008000407 */
[----:B---3--:R-:W-:Y:S04]  /*1a40*/  STS.U16 [R122+UR7+0x4800], R53 ;  /* 0x004800357a007988 */ /* 0x008fe80008000407 */
        /* <DEDUP_REMOVED lines=8> */
[----:B----4-:R-:W-:Y:S04]  /*1ad0*/  STS.U16 [R120+UR7+0x4e00], R145 ;  /* 0x004e009178007988 */ /* 0x010fe80008000407 */
[----:B------:R2:W-:Y:S04]  /*1ae0*/  STS.U16 [R120+UR7+0x5200], R147 ;  /* 0x0052009378007988 */ /* 0x0005e80008000407 */
[----:B------:R-:W-:Y:S04]  /*1af0*/  STS.U16 [R120+UR7+0x5600], R149 ;  /* 0x0056009578007988 */ /* 0x000fe80008000407 */
[----:B------:R3:W-:Y:S04]  /*1b00*/  STS.U16 [R120+UR7+0x5a00], R151 ;  /* 0x005a009778007988 */ /* 0x0007e80008000407 */
[----:B------:R4:W-:Y:S01]  /*1b10*/  STS.U16 [R120+UR7+0x5e00], R153 ;  /* 0x005e009978007988 */ /* 0x0009e20008000407 */
[----:B------:R5:W-:Y:S06]  /*1b20*/  MEMBAR.ALL.CTA ;  /* 0x0000000000007992 */ /* 0x000bec0000008000 */
[----:B-----5:R-:W5:Y:S02]  /*1b30*/  FENCE.VIEW.ASYNC.S ;  /* 0x00000000000073c6 */ /* 0x020f640000000000 */
[----:B-----5:R-:W-:Y:S06]  /*1b40*/  BAR.SYNC.DEFER_BLOCKING 0x0 ;  /* 0x0000000000007b1d */ /* 0x020fec0000010000 */
[----:B0-----:R-:W-:-:S06]  /*1b50*/  WARPGROUP.ARRIVE ;  /* 0x00000000000079c5 */ /* 0x001fcc0000000000 */
[----:B------:R-:W-:Y:S04]  /*1b60*/  HGMMA.64x64x16.F32.BF16 R24, gdesc[UR16].tnspA, RZ, !UPT ;  /* 0x20e00000101879f0 */ /* 0x000fe8000c7018ff */
[----:B------:R-:W-:Y:S01]  /*1b70*/  HGMMA.64x64x16.F32.BF16 R24, gdesc[UR8].tnspA, R24 ;  /* 0x20e00000081879f0 */ /* 0x000fe20008701818 */
[----:B------:R-:W-:-:S03]  /*1b80*/  UIADD3.64 UR12, UR8, 0x100, URZ ;  /* 0x00000100080c7897 */ /* 0x000fc6000fffe03f */
[----:B------:R-:W-:Y:S01]  /*1b90*/  HGMMA.64x64x16.F32.BF16 R24, gdesc[UR24].tnspA, R24 ;  /* 0x20e00000181879f0 */ /* 0x000fe20008701818 */
[----:B-1----:R-:W-:-:S04]  /*1ba0*/  IMAD.WIDE R142, R139, 0x2, R96 ;  /* 0x000000028b8e7825 */ /* 0x002fc800078e0260 */
[C---:B--2---:R-:W-:Y:S02]  /*1bb0*/  IMAD.WIDE R146, R139.reuse, 0x2, R92 ;  /* 0x000000028b927825 */ /* 0x044fe400078e025c */
[----:B------:R0:W2:Y:S02]  /*1bc0*/  LDG.E.U16 R143, desc[UR20][R142.64] ;  /* 0x000000148e8f7981 */ /* 0x0000a4000c1e1500 */
[C---:B---3--:R-:W-:Y:S02]  /*1bd0*/  IMAD.WIDE R150, R139.reuse, 0x2, R88 ;  /* 0x000000028b967825 */ /* 0x048fe400078e0258 */
[----:B------:R-:W3:Y:S02]  /*1be0*/  LDG.E.U16 R147, desc[UR20][R146.64] ;  /* 0x0000001492937981 */ /* 0x000ee4000c1e1500 */
[C---:B------:R-:W-:Y:S02]  /*1bf0*/  IMAD.WIDE R154, R139.reuse, 0x2, R20 ;  /* 0x000000028b9a7825 */ /* 0x040fe400078e0214 */
[----:B------:R-:W5:Y:S02]  /*1c00*/  LDG.E.U16 R151, desc[UR20][R150.64] ;  /* 0x0000001496977981 */ /* 0x000f64000c1e1500 */
[----:B------:R-:W-:-:S02]  /*1c10*/  IMAD.WIDE R158, R139, 0x2, R16 ;  /* 0x000000028b9e7825 */ /* 0x000fc400078e0210 */
[----:B------:R-:W5:Y:S02]  /*1c20*/  LDG.E.U16 R155, desc[UR20][R154.64] ;  /* 0x000000149a9b7981 */ /* 0x000f64000c1e1500 */
[C---:B------:R-:W-:Y:S02]  /*1c30*/  IMAD.WIDE R162, R139.reuse, 0x2, R12 ;  /* 0x000000028ba27825 */ /* 0x040fe400078e020c */
[----:B------:R-:W5:Y:S02]  /*1c40*/  LDG.E.U16 R159, desc[UR20][R158.64] ;  /* 0x000000149e9f7981 */ /* 0x000f64000c1e1500 */
[C---:B------:R-:W-:Y:S02]  /*1c50*/  IMAD.WIDE R166, R139.reuse, 0x2, R8 ;  /* 0x000000028ba67825 */ /* 0x040fe400078e0208 */
[----:B------:R-:W5:Y:S02]  /*1c60*/  LDG.E.U16 R163, desc[UR20][R162.64] ;  /* 0x00000014a2a37981 */ /* 0x000f64000c1e1500 */
[----:B------:R-:W-:-:S02]  /*1c70*/  IMAD.WIDE R170, R139, 0x2, R4 ;  /* 0x000000028baa7825 */ /* 0x000fc400078e0204 */
[----:B------:R-:W5:Y:S02]  /*1c80*/  LDG.E.U16 R167, desc[UR20][R166.64] ;  /* 0x00000014a6a77981 */ /* 0x000f64000c1e1500 */
[C---:B------:R-:W-:Y:S02]  /*1c90*/  IMAD.WIDE R144, R139.reuse, 0x2, R94 ;  /* 0x000000028b907825 */ /* 0x040fe400078e025e */
[----:B------:R-:W5:Y:S02]  /*1ca0*/  LDG.E.U16 R171, desc[UR20][R170.64] ;  /* 0x00000014aaab7981 */ /* 0x000f64000c1e1500 */
[C---:B------:R-:W-:Y:S02]  /*1cb0*/  IMAD.WIDE R148, R139.reuse, 0x2, R90 ;  /* 0x000000028b947825 */ /* 0x040fe400078e025a */
[----:B------:R1:W5:Y:S02]  /*1cc0*/  LDG.E.U16 R145, desc[UR20][R144.64] ;  /* 0x0000001490917981 */ /* 0x000364000c1e1500 */
[----:B----4-:R-:W-:-:S02]  /*1cd0*/  IMAD.WIDE R152, R139, 0x2, R22 ;  /* 0x000000028b987825 */ /* 0x010fc400078e0216 */
[----:B------:R-:W4:Y:S02]  /*1ce0*/  LDG.E.U16 R149, desc[UR20][R148.64] ;  /* 0x0000001494957981 */ /* 0x000f24000c1e1500 */
[C---:B------:R-:W-:Y:S02]  /*1cf0*/  IMAD.WIDE R156, R139.reuse, 0x2, R18 ;  /* 0x000000028b9c7825 */ /* 0x040fe400078e0212 */
[----:B------:R-:W4:Y:S02]  /*1d00*/  LDG.E.U16 R153, desc[UR20][R152.64] ;  /* 0x0000001498997981 */ /* 0x000f24000c1e1500 */
[C---:B------:R-:W-:Y:S02]  /*1d10*/  IMAD.WIDE R160, R139.reuse, 0x2, R14 ;  /* 0x000000028ba07825 */ /* 0x040fe400078e020e */
[----:B------:R-:W4:Y:S02]  /*1d20*/  LDG.E.U16 R157, desc[UR20][R156.64] ;  /* 0x000000149c9d7981 */ /* 0x000f24000c1e1500 */
[----:B------:R-:W-:-:S02]  /*1d30*/  IMAD.WIDE R164, R139, 0x2, R10 ;  /* 0x000000028ba47825 */ /* 0x000fc400078e020a */
[----:B------:R-:W4:Y:S02]  /*1d40*/  LDG.E.U16 R161, desc[UR20][R160.64] ;  /* 0x00000014a0a17981 */ /* 0x000f24000c1e1500 */
[C---:B------:R-:W-:Y:S02]  /*1d50*/  IMAD.WIDE R168, R139.reuse, 0x2, R6 ;  /* 0x000000028ba87825 */ /* 0x040fe400078e0206 */
[----:B------:R-:W4:Y:S02]  /*1d60*/  LDG.E.U16 R165, desc[UR20][R164.64] ;  /* 0x00000014a4a57981 */ /* 0x000f24000c1e1500 */
[----:B------:R-:W-:Y:S02]  /*1d70*/  IMAD.WIDE R172, R139, 0x2, R2 ;  /* 0x000000028bac7825 */ /* 0x000fe400078e0202 */
[----:B------:R-:W4:Y:S04]  /*1d80*/  LDG.E.U16 R169, desc[UR20][R168.64] ;  /* 0x00000014a8a97981 */ /* 0x000f28000c1e1500 */
[----:B------:R-:W4:Y:S01]  /*1d90*/  LDG.E.U16 R173, desc[UR20][R172.64] ;  /* 0x00000014acad7981 */ /* 0x000f22000c1e1500 */
[----:B------:R-:W-:Y:S03]  /*1da0*/  HGMMA.64x64x16.F32.BF16 R24, gdesc[UR12].tnspA, R24, gsb0 ;  /* 0x20e000000c1879f0 */ /* 0x000fe60008001818 */
[----:B------:R-:W-:-:S02]  /*1db0*/  WARPGROUP.DEPBAR.LE gsb0, 0x0 ;  /* 0x00008000000079c5 */ /* 0x000fc40000010000 */
[----:B0-----:R-:W-:Y:S01]  /*1dc0*/  FMUL R142, R24, UR23 ;  /* 0x00000017188e7c20 */ /* 0x001fe20008400000 */
[----:B------:R-:W-:Y:S01]  /*1dd0*/  FMUL R175, R25, UR23 ;  /* 0x0000001719af7c20 */ /* 0x000fe20008400000 */
[----:B------:R-:W-:Y:S04]  /*1de0*/  BAR.SYNC.DEFER_BLOCKING 0x0 ;  /* 0x0000000000007b1d */ /* 0x000fe80000010000 */
[----:B------:R-:W-:Y:S01]  /*1df0*/  FMNMX R175, R142, R175, !PT ;  /* 0x000000af8eaf7209 */ /* 0x000fe20007800000 */
[----:B------:R-:W-:-:S05]  /*1e00*/  FMUL R142, R28, UR23 ;  /* 0x000000171c8e7c20 */ /* 0x000fca0008400000 */
        /* <DEDUP_REMOVED lines=26> */
[----:B-1----:R-:W-:Y:S01]  /*1fb0*/  FMNMX R144, R142, R175, !PT ;  /* 0x000000af8e907209 */ /* 0x002fe20007800000 */
[----:B------:R-:W-:Y:S01]  /*1fc0*/  FMUL R142, R26, UR23 ;  /* 0x000000171a8e7c20 */ /* 0x000fe20008400000 */
[----:B------:R-:W-:-:S03]  /*1fd0*/  FMUL R175, R27, UR23 ;  /* 0x000000171baf7c20 */ /* 0x000fc60008400000 */
[----:B------:R-:W0:Y:S02]  /*1fe0*/  SHFL.BFLY PT, R177, R144, 0x2, 0x1f ;  /* 0x0c401f0090b17f89 */ /* 0x000e2400000e0000 */
[----:B------:R-:W-:Y:S01]  /*1ff0*/  FMNMX R175, R142, R175, !PT ;  /* 0x000000af8eaf7209 */ /* 0x000fe20007800000 */
[----:B------:R-:W-:-:S05]  /*2000*/  FMUL R142, R30, UR23 ;  /* 0x000000171e8e7c20 */ /* 0x000fca0008400000 */
[----:B------:R-:W-:Y:S01]  /*2010*/  FMNMX R175, R142, R175, !PT ;  /* 0x000000af8eaf7209 */ /* 0x000fe20007800000 */
[----:B------:R-:W-:-:S05]  /*2020*/  FMUL R142, R31, UR23 ;  /* 0x000000171f8e7c20 */ /* 0x000fca0008400000 */
[----:B------:R-:W-:Y:S01]  /*2030*/  FMNMX R175, R142, R175, !PT ;  /* 0x000000af8eaf7209 */ /* 0x000fe20007800000 */
[----:B------:R-:W-:-:S05]  /*2040*/  FMUL R142, R34, UR23 ;  /* 0x00000017228e7c20 */ /* 0x000fca0008400000 */
[----:B------:R-:W-:Y:S01]  /*2050*/  FMNMX R175, R142, R175, !PT ;  /* 0x000000af8eaf7209 */ /* 0x000fe20007800000 */
[----:B------:R-:W-:Y:S01]  /*2060*/  FMUL R142, R35, UR23 ;  /* 0x00000017238e7c20 */ /* 0x000fe20008400000 */
[----:B0-----:R-:W-:-:S04]  /*2070*/  FMNMX R177, R144, R177, !PT ;  /* 0x000000b190b17209 */ /* 0x001fc80007800000 */
[----:B------:R-:W-:Y:S01]  /*2080*/  FMNMX R175, R142, R175, !PT ;  /* 0x000000af8eaf7209 */ /* 0x000fe20007800000 */
[----:B------:R-:W-:Y:S01]  /*2090*/  FMUL R142, R38, UR23 ;  /* 0x00000017268e7c20 */ /* 0x000fe20008400000 */
[----:B------:R-:W0:Y:S04]  /*20a0*/  SHFL.BFLY PT, R144, R177, 0x1, 0x1f ;  /* 0x0c201f00b1907f89 */ /* 0x000e2800000e0000 */
[----:B------:R-:W-:Y:S01]  /*20b0*/  FMNMX R175, R142, R175, !PT ;  /* 0x000000af8eaf7209 */ /* 0x000fe20007800000 */
[----:B------:R-:W-:-:S05]  /*20c0*/  FMUL R142, R39, UR23 ;  /* 0x00000017278e7c20 */ /* 0x000fca0008400000 */
[----:B------:R-:W-:Y:S01]  /*20d0*/  FMNMX R175, R142, R175, !PT ;  /* 0x000000af8eaf7209 */ /* 0x000fe20007800000 */
[----:B------:R-:W-:-:S05]  /*20e0*/  FMUL R142, R42, UR23 ;  /* 0x000000172a8e7c20 */ /* 0x000fca0008400000 */
[----:B------:R-:W-:Y:S01]  /*20f0*/  FMNMX R175, R142, R175, !PT ;  /* 0x000000af8eaf7209 */ /* 0x000fe20007800000 */
[----:B------:R-:W-:-:S05]  /*2100*/  FMUL R142, R43, UR23 ;  /* 0x000000172b8e7c20 */ /* 0x000fca0008400000 */
[----:B------:R-:W-:Y:S02]  /*2110*/  FMNMX R175, R142, R175, !PT ;  /* 0x000000af8eaf7209 */ /* 0x000fe40007800000 */
[----:B0-----:R-:W-:Y:S01]  /*2120*/  FMNMX R142, R177, R144, !PT ;  /* 0x00000090b18e7209 */ /* 0x001fe20007800000 */
[----:B------:R-:W-:-:S03]  /*2130*/  FMUL R144, R46, UR23 ;  /* 0x000000172e907c20 */ /* 0x000fc60008400000 */
[----:B------:R-:W-:Y:S02]  /*2140*/  FMNMX R142, R142, R141, !PT ;  /* 0x0000008d8e8e7209 */ /* 0x000fe40007800000 */
[----:B------:R-:W-:Y:S01]  /*2150*/  FMNMX R175, R144, R175, !PT ;  /* 0x000000af90af7209 */ /* 0x000fe20007800000 */
[----:B------:R-:W-:Y:S02]  /*2160*/  FMUL R144, R47, UR23 ;  /* 0x000000172f907c20 */ /* 0x000fe40008400000 */
[----:B------:R-:W-:-:S03]  /*2170*/  FFMA R24, R24, UR23, -R142 ;  /* 0x0000001718187c23 */ /* 0x000fc6000800088e */
[----:B------:R-:W-:Y:S01]  /*2180*/  FMNMX R175, R144, R175, !PT ;  /* 0x000000af90af7209 */ /* 0x000fe20007800000 */
[----:B------:R-:W-:Y:S01]  /*2190*/  FMUL R144, R24, 1.4426950216293334961 ;  /* 0x3fb8aa3b18907820 */ /* 0x000fe20000400000 */
[----:B------:R-:W-:Y:S01]  /*21a0*/  FMUL R24, R50, UR23 ;  /* 0x0000001732187c20 */ /* 0x000fe20008400000 */
[----:B------:R-:W-:-:S04]  /*21b0*/  FFMA R146, R25, UR23, -R142 ;  /* 0x0000001719927c23 */ /* 0x000fc8000800088e */
[----:B------:R-:W-:Y:S01]  /*21c0*/  FMNMX R25, R24, R175, !PT ;  /* 0x000000af18197209 */ /* 0x000fe20007800000 */
[----:B------:R-:W-:-:S05]  /*21d0*/  FMUL R24, R51, UR23 ;  /* 0x0000001733187c20 */ /* 0x000fca0008400000 */
[----:B------:R-:W-:Y:S01]  /*21e0*/  FMNMX R25, R24, R25, !PT ;  /* 0x0000001918197209 */ /* 0x000fe20007800000 */
[----:B------:R-:W-:-:S05]  /*21f0*/  FMUL R24, R54, UR23 ;  /* 0x0000001736187c20 */ /* 0x000fca0008400000 */
[----:B------:R-:W-:Y:S01]  /*2200*/  FMNMX R25, R24, R25, !PT ;  /* 0x0000001918197209 */ /* 0x000fe20007800000 */
[----:B------:R-:W-:-:S05]  /*2210*/  FMUL R24, R55, UR23 ;  /* 0x0000001737187c20 */ /* 0x000fca0008400000 */
[----:B------:R-:W-:-:S05]  /*2220*/  FMNMX R24, R24, R25, !PT ;  /* 0x0000001918187209 */ /* 0x000fca0007800000 */
[----:B------:R-:W0:Y:S04]  /*2230*/  SHFL.BFLY PT, R25, R24, 0x2, 0x1f ;  /* 0x0c401f0018197f89 */ /* 0x000e2800000e0000 */
[----:B--2---:R-:W-:Y:S01]  /*2240*/  STS.U16 [R122+UR7+0x4000], R143 ;  /* 0x0040008f7a007988 */ /* 0x004fe20008000407 */
[----:B0-----:R-:W-:-:S05]  /*2250*/  FMNMX R25, R24, R25, !PT ;  /* 0x0000001918197209 */ /* 0x001fca0007800000 */
[----:B------:R-:W0:Y:S04]  /*2260*/  SHFL.BFLY PT, R24, R25, 0x1, 0x1f ;  /* 0x0c201f0019187f89 */ /* 0x000e2800000e0000 */
[----:B---3--:R-:W-:Y:S04]  /*2270*/  STS.U16 [R122+UR7+0x4400], R147 ;  /* 0x004400937a007988 */ /* 0x008fe80008000407 */
[----:B-----5:R-:W-:Y:S04]  /*2280*/  STS.U16 [R122+UR7+0x4800], R151 ;  /* 0x004800977a007988 */ /* 0x020fe80008000407 */
[----:B------:R-:W-:Y:S04]  /*2290*/  STS.U16 [R122+UR7+0x4c00], R155 ;  /* 0x004c009b7a007988 */ /* 0x000fe80008000407 */
[----:B------:R-:W-:Y:S04]  /*22a0*/  STS.U16 [R122+UR7+0x5000], R159 ;  /* 0x0050009f7a007988 */ /* 0x000fe80008000407 */
[----:B------:R-:W-:Y:S04]  /*22b0*/  STS.U16 [R122+UR7+0x5400], R163 ;  /* 0x005400a37a007988 */ /* 0x000fe80008000407 */
[----:B------:R-:W-:Y:S04]  /*22c0*/  STS.U16 [R122+UR7+0x5800], R167 ;  /* 0x005800a77a007988 */ /* 0x000fe80008000407 */
[----:B------:R-:W-:Y:S04]  /*22d0*/  STS.U16 [R122+UR7+0x5c00], R171 ;  /* 0x005c00ab7a007988 */ /* 0x000fe80008000407 */
[----:B------:R-:W-:Y:S04]  /*22e0*/  STS.U16 [R120+UR7+0x4200], R145 ;  /* 0x0042009178007988 */ /* 0x000fe80008000407 */
[----:B----4-:R-:W-:Y:S04]  /*22f0*/  STS.U16 [R120+UR7+0x4600], R149 ;  /* 0x0046009578007988 */ /* 0x010fe80008000407 */
[----:B------:R-:W-:Y:S04]  /*2300*/  STS.U16 [R120+UR7+0x4a00], R153 ;  /* 0x004a009978007988 */ /* 0x000fe80008000407 */
[----:B------:R-:W-:Y:S04]  /*2310*/  STS.U16 [R120+UR7+0x4e00], R157 ;  /* 0x004e009d78007988 */ /* 0x000fe80008000407 */
[----:B------:R-:W-:Y:S04]  /*2320*/  STS.U16 [R120+UR7+0x5200], R161 ;  /* 0x005200a178007988 */ /* 0x000fe80008000407 */
[----:B------:R-:W-:Y:S04]  /*2330*/  STS.U16 [R120+UR7+0x5600], R165 ;  /* 0x005600a578007988 */ /* 0x000fe80008000407 */
[----:B------:R-:W-:Y:S04]  /*2340*/  STS.U16 [R120+UR7+0x5a00], R169 ;  /* 0x005a00a978007988 */ /* 0x000fe80008000407 */
[----:B------:R-:W-:Y:S01]  /*2350*/  STS.U16 [R120+UR7+0x5e00], R173 ;  /* 0x005e00ad78007988 */ /* 0x000fe20008000407 */
[----:B------:R1:W-:Y:S06]  /*2360*/  MEMBAR.ALL.CTA ;  /* 0x0000000000007992 */ /* 0x0003ec0000008000 */
[----:B-1----:R-:W1:Y:S01]  /*2370*/  FENCE.VIEW.ASYNC.S ;  /* 0x00000000000073c6 */ /* 0x002e620000000000 */
[----:B0-----:R-:W-:Y:S01]  /*2380*/  FMNMX R25, R25, R24, !PT ;  /* 0x0000001819197209 */ /* 0x001fe20007800000 */
[----:B------:R-:W-:-:S03]  /*2390*/  FFMA R24, R53, UR23, -R142 ;  /* 0x0000001735187c23 */ /* 0x000fc6000800088e */
[----:B------:R-:W-:Y:S01]  /*23a0*/  FMNMX R53, R25, R140, !PT ;  /* 0x0000008c19357209 */ /* 0x000fe20007800000 */
[----:B------:R-:W-:Y:S01]  /*23b0*/  FMUL R24, R24, 1.4426950216293334961 ;  /* 0x3fb8aa3b18187820 */ /* 0x000fe20000400000 */
[----:B------:R-:W-:Y:S01]  /*23c0*/  FADD R25, -R142, R141 ;  /* 0x0000008d8e197221 */ /* 0x000fe20000000100 */
[--C-:B------:R-:W-:Y:S01]  /*23d0*/  FFMA R40, R40, UR23, -R142.reuse ;  /* 0x0000001728287c23 */ /* 0x100fe2000800088e */
[--C-:B------:R-:W-:Y:S01]  /*23e0*/  FFMA R41, R41, UR23, -R142.reuse ;  /* 0x0000001729297c23 */ /* 0x100fe2000800088e */
[----:B------:R0:W-:Y:S01]  /*23f0*/  MUFU.EX2 R141, R24 ;  /* 0x00000018008d7308 */ /* 0x0001e20000000800 */
[--C-:B------:R-:W-:Y:S01]  /*2400*/  FFMA R44, R44, UR23, -R142.reuse ;  /* 0x000000172c2c7c23 */ /* 0x100fe2000800088e */
[--C-:B------:R-:W-:Y:S01]  /*2410*/  FFMA R45, R45, UR23, -R142.reuse ;  /* 0x000000172d2d7c23 */ /* 0x100fe2000800088e */
[--C-:B------:R-:W-:Y:S01]  /*2420*/  FFMA R48, R48, UR23, -R142.reuse ;  /* 0x0000001730307c23 */ /* 0x100fe2000800088e */
[--C-:B------:R-:W-:Y:S01]  /*2430*/  FFMA R49, R49, UR23, -R142.reuse ;  /* 0x0000001731317c23 */ /* 0x100fe2000800088e */
[----:B------:R-:W-:Y:S01]  /*2440*/  FFMA R52, R52, UR23, -R142 ;  /* 0x0000001734347c23 */ /* 0x000fe2000800088e */
[--C-:B------:R-:W-:Y:S01]  /*2450*/  FFMA R42, R42, UR23, -R53.reuse ;  /* 0x000000172a2a7c23 */ /* 0x100fe20008000835 */
[--C-:B------:R-:W-:Y:S01]  /*2460*/  FFMA R43, R43, UR23, -R53.reuse ;  /* 0x000000172b2b7c23 */ /* 0x100fe20008000835 */
[--C-:B------:R-:W-:Y:S01]  /*2470*/  FFMA R46, R46, UR23, -R53.reuse ;  /* 0x000000172e2e7c23 */ /* 0x100fe20008000835 */
[--C-:B------:R-:W-:Y:S01]  /*2480*/  FFMA R47, R47, UR23, -R53.reuse ;  /* 0x000000172f2f7c23 */ /* 0x100fe20008000835 */
[--C-:B------:R-:W-:Y:S01]  /*2490*/  FFMA R50, R50, UR23, -R53.reuse ;  /* 0x0000001732327c23 */ /* 0x100fe20008000835 */
[--C-:B------:R-:W-:Y:S01]  /*24a0*/  FFMA R51, R51, UR23, -R53.reuse ;  /* 0x0000001733337c23 */ /* 0x100fe20008000835 */
[--C-:B------:R-:W-:Y:S01]  /*24b0*/  FFMA R54, R54, UR23, -R53.reuse ;  /* 0x0000001736367c23 */ /* 0x100fe20008000835 */
[----:B0-----:R-:W-:Y:S01]  /*24c0*/  FADD R24, -R53, R140 ;  /* 0x0000008c35187221 */ /* 0x001fe20000000100 */
[--C-:B------:R-:W-:Y:S01]  /*24d0*/  FFMA R55, R55, UR23, -R53.reuse ;  /* 0x0000001737377c23 */ /* 0x100fe20008000835 */
[--C-:B------:R-:W-:Y:S01]  /*24e0*/  FFMA R28, R28, UR23, -R142.reuse ;  /* 0x000000171c1c7c23 */ /* 0x100fe2000800088e */
        /* <DEDUP_REMOVED lines=12> */
[----:B------:R-:W-:Y:S01]  /*25b0*/  FFMA R39, R39, UR23, -R53 ;  /* 0x0000001727277c23 */ /* 0x000fe20008000835 */
[----:B------:R-:W-:Y:S01]  /*25c0*/  FMUL R175, R146, 1.4426950216293334961 ;  /* 0x3fb8aa3b92af7820 */ /* 0x000fe20000400000 */
        /* <DEDUP_REMOVED lines=31> */
[----:B------:R-:W0:Y:S08]  /*27c0*/  MUFU.EX2 R183, R25 ;  /* 0x0000001900b77308 */ /* 0x000e300000000800 */
[----:B------:R-:W2:Y:S08]  /*27d0*/  MUFU.EX2 R143, R24 ;  /* 0x00000018008f7308 */ /* 0x000eb00000000800 */
[----:B------:R-:W-:Y:S08]  /*27e0*/  MUFU.EX2 R144, R144 ;  /* 0x0000009000907308 */ /* 0x000ff00000000800 */
[----:B------:R-:W3:Y:S08]  /*27f0*/  MUFU.EX2 R175, R175 ;  /* 0x000000af00af7308 */ /* 0x000ef00000000800 */
[----:B------:R-:W-:Y:S08]  /*2800*/  MUFU.EX2 R146, R28 ;  /* 0x0000001c00927308 */ /* 0x000ff00000000800 */
[----:B------:R-:W4:Y:S08]  /*2810*/  MUFU.EX2 R177, R29 ;  /* 0x0000001d00b17308 */ /* 0x000f300000000800 */
[----:B------:R-:W-:Y:S08]  /*2820*/  MUFU.EX2 R148, R32 ;  /* 0x0000002000947308 */ /* 0x000ff00000000800 */
[----:B------:R-:W5:Y:S08]  /*2830*/  MUFU.EX2 R179, R33 ;  /* 0x0000002100b37308 */ /* 0x000f700000000800 */
[----:B------:R-:W-:Y:S08]  /*2840*/  MUFU.EX2 R150, R36 ;  /* 0x0000002400967308 */ /* 0x000ff00000000800 */
[----:B------:R-:W1:Y:S08]  /*2850*/  MUFU.EX2 R181, R37 ;  /* 0x0000002500b57308 */ /* 0x000e700000000800 */
[----:B------:R-:W-:Y:S08]  /*2860*/  MUFU.EX2 R40, R40 ;  /* 0x0000002800287308 */ /* 0x000ff00000000800 */
[----:B------:R-:W1:Y:S08]  /*2870*/  MUFU.EX2 R41, R41 ;  /* 0x0000002900297308 */ /* 0x000e700000000800 */
[----:B------:R-:W-:Y:S08]  /*2880*/  MUFU.EX2 R44, R44 ;  /* 0x0000002c002c7308 */ /* 0x000ff00000000800 */
[----:B------:R-:W1:Y:S08]  /*2890*/  MUFU.EX2 R45, R45 ;  /* 0x0000002d002d7308 */ /* 0x000e700000000800 */
[----:B------:R-:W-:Y:S08]  /*28a0*/  MUFU.EX2 R48, R48 ;  /* 0x0000003000307308 */ /* 0x000ff00000000800 */
[----:B------:R-:W1:Y:S08]  /*28b0*/  MUFU.EX2 R49, R49 ;  /* 0x0000003100317308 */ /* 0x000e700000000800 */
[----:B------:R-:W1:Y:S08]  /*28c0*/  MUFU.EX2 R52, R52 ;  /* 0x0000003400347308 */ /* 0x000e700000000800 */
[----:B------:R4:W-:Y:S08]  /*28d0*/  MUFU.EX2 R152, R26 ;  /* 0x0000001a00987308 */ /* 0x0009f00000000800 */
[----:B------:R-:W1:Y:S08]  /*28e0*/  MUFU.EX2 R185, R27 ;  /* 0x0000001b00b97308 */ /* 0x000e700000000800 */
[----:B------:R1:W-:Y:S08]  /*28f0*/  MUFU.EX2 R154, R30 ;  /* 0x0000001e009a7308 */ /* 0x0003f00000000800 */
[----:B------:R-:W1:Y:S08]  /*2900*/  MUFU.EX2 R187, R31 ;  /* 0x0000001f00bb7308 */ /* 0x000e700000000800 */
[----:B------:R1:W-:Y:S08]  /*2910*/  MUFU.EX2 R156, R34 ;  /* 0x00000022009c7308 */ /* 0x0003f00000000800 */
[----:B------:R-:W1:Y:S08]  /*2920*/  MUFU.EX2 R189, R35 ;  /* 0x0000002300bd7308 */ /* 0x000e700000000800 */
[----:B------:R1:W-:Y:S08]  /*2930*/  MUFU.EX2 R158, R38 ;  /* 0x00000026009e7308 */ /* 0x0003f00000000800 */
[----:B------:R-:W1:Y:S08]  /*2940*/  MUFU.EX2 R191, R39 ;  /* 0x0000002700bf7308 */ /* 0x000e700000000800 */
[----:B------:R-:W-:Y:S08]  /*2950*/  MUFU.EX2 R42, R42 ;  /* 0x0000002a002a7308 */ /* 0x000ff00000000800 */
[----:B------:R-:W1:Y:S08]  /*2960*/  MUFU.EX2 R43, R43 ;  /* 0x0000002b002b7308 */ /* 0x000e700000000800 */
[----:B------:R-:W-:Y:S08]  /*2970*/  MUFU.EX2 R46, R46 ;  /* 0x0000002e002e7308 */ /* 0x000ff00000000800 */
[----:B------:R-:W1:Y:S08]  /*2980*/  MUFU.EX2 R47, R47 ;  /* 0x0000002f002f7308 */ /* 0x000e700000000800 */
[----:B------:R-:W-:Y:S08]  /*2990*/  MUFU.EX2 R50, R50 ;  /* 0x0000003200327308 */ /* 0x000ff00000000800 */
[----:B------:R-:W1:Y:S08]  /*29a0*/  MUFU.EX2 R51, R51 ;  /* 0x0000003300337308 */ /* 0x000e700000000800 */
[----:B------:R-:W-:Y:S08]  /*29b0*/  MUFU.EX2 R54, R54 ;  /* 0x0000003600367308 */ /* 0x000ff00000000800 */
[----:B------:R-:W1:Y:S01]  /*29c0*/  MUFU.EX2 R55, R55 ;  /* 0x0000003700377308 */ /* 0x000e620000000800 */
[-C--:B0-----:R-:W-:Y:S01]  /*29d0*/  FMUL R56, R56, R183.reuse ;  /* 0x000000b738387220 */ /* 0x081fe20000400000 */
[-C--:B------:R-:W-:Y:S01]  /*29e0*/  FMUL R57, R57, R183.reuse ;  /* 0x000000b739397220 */ /* 0x080fe20000400000 */
        /* <DEDUP_REMOVED lines=12> */
[----:B------:R-:W-:Y:S01]  /*2ab0*/  FMUL R84, R84, R183 ;  /* 0x000000b754547220 */ /* 0x000fe20000400000 */
[-C--:B--2---:R-:W-:Y:S01]  /*2ac0*/  FMUL R58, R58, R143.reuse ;  /* 0x0000008f3a3a7220 */ /* 0x084fe20000400000 */
        /* <DEDUP_REMOVED lines=14> */
[----:B------:R-:W-:Y:S01]  /*2bb0*/  FMUL R85, R85, R183 ;  /* 0x000000b755557220 */ /* 0x000fe20000400000 */
[----:B------:R-:W-:Y:S01]  /*2bc0*/  FMUL R87, R87, R143 ;  /* 0x0000008f57577220 */ /* 0x000fe20000400000 */
[----:B---3--:R-:W-:-:S02]  /*2bd0*/  F2FP.BF16.F32.PACK_AB R24, R175, R144 ;  /* 0x00000090af18723e */ /* 0x008fc400000010ff */
[----:B----4-:R-:W-:Y:S02]  /*2be0*/  F2FP.BF16.F32.PACK_AB R26, R177, R146 ;  /* 0x00000092b11a723e */ /* 0x010fe400000010ff */
[----:B-----5:R-:W-:Y:S02]  /*2bf0*/  F2FP.BF16.F32.PACK_AB R28, R179, R148 ;  /* 0x00000094b31c723e */ /* 0x020fe400000010ff */
[----:B-1----:R-:W-:Y:S02]  /*2c00*/  F2FP.BF16.F32.PACK_AB R30, R181, R150 ;  /* 0x00000096b51e723e */ /* 0x002fe400000010ff */
[----:B------:R-:W-:Y:S02]  /*2c10*/  F2FP.BF16.F32.PACK_AB R32, R41, R40 ;  /* 0x000000282920723e */ /* 0x000fe400000010ff */
[----:B------:R-:W-:Y:S02]  /*2c20*/  F2FP.BF16.F32.PACK_AB R34, R45, R44 ;  /* 0x0000002c2d22723e */ /* 0x000fe400000010ff */
[----:B------:R-:W-:-:S02]  /*2c30*/  F2FP.BF16.F32.PACK_AB R36, R49, R48 ;  /* 0x000000303124723e */ /* 0x000fc400000010ff */
[----:B------:R-:W-:Y:S02]  /*2c40*/  F2FP.BF16.F32.PACK_AB R38, R141, R52 ;  /* 0x000000348d26723e */ /* 0x000fe400000010ff */
[----:B------:R-:W-:Y:S02]  /*2c50*/  F2FP.BF16.F32.PACK_AB R25, R185, R152 ;  /* 0x00000098b919723e */ /* 0x000fe400000010ff */
[----:B------:R-:W-:Y:S02]  /*2c60*/  F2FP.BF16.F32.PACK_AB R27, R187, R154 ;  /* 0x0000009abb1b723e */ /* 0x000fe400000010ff */
[----:B------:R-:W-:Y:S02]  /*2c70*/  F2FP.BF16.F32.PACK_AB R29, R189, R156 ;  /* 0x0000009cbd1d723e */ /* 0x000fe400000010ff */
[----:B------:R-:W-:Y:S02]  /*2c80*/  F2FP.BF16.F32.PACK_AB R31, R191, R158 ;  /* 0x0000009ebf1f723e */ /* 0x000fe400000010ff */
[----:B------:R-:W-:-:S02]  /*2c90*/  F2FP.BF16.F32.PACK_AB R33, R43, R42 ;  /* 0x0000002a2b21723e */ /* 0x000fc400000010ff */
[----:B------:R-:W-:Y:S02]  /*2ca0*/  F2FP.BF16.F32.PACK_AB R35, R47, R46 ;  /* 0x0000002e2f23723e */ /* 0x000fe400000010ff */
[----:B------:R-:W-:Y:S02]  /*2cb0*/  F2FP.BF16.F32.PACK_AB R37, R51, R50 ;  /* 0x000000323325723e */ /* 0x000fe400000010ff */
[----:B------:R-:W-:Y:S01]  /*2cc0*/  F2FP.BF16.F32.PACK_AB R39, R55, R54 ;  /* 0x000000363727723e */ /* 0x000fe200000010ff */
[----:B------:R-:W-:Y:S06]  /*2cd0*/  BAR.SYNC.DEFER_BLOCKING 0x0 ;  /* 0x0000000000007b1d */ /* 0x000fec0000010000 */
[----:B------:R-:W-:-:S06]  /*2ce0*/  WARPGROUP.ARRIVE ;  /* 0x00000000000079c5 */ /* 0x000fcc0000000000 */
[----:B------:R-:W-:Y:S04]  /*2cf0*/  HGMMA.64x64x16.F32.BF16 R56, R24, gdesc[UR16], R56 ;  /* 0x00e0001018387df0 */ /* 0x000fe80008701838 */
[----:B------:R-:W-:Y:S01]  /*2d00*/  HGMMA.64x64x16.F32.BF16 R56, R28, gdesc[UR8], R56 ;  /* 0x00e000081c387df0 */ /* 0x000fe20008701838 */
[----:B------:R-:W-:Y:S01]  /*2d10*/  FADD R175, R144, R175 ;  /* 0x000000af90af7221 */ /* 0x000fe20000000000 */
[----:B------:R-:W-:-:S03]  /*2d20*/  FADD R185, R152, R185 ;  /* 0x000000b998b97221 */ /* 0x000fc60000000000 */
        /* <DEDUP_REMOVED lines=11> */
[----:B------:R-:W-:Y:S01]  /*2de0*/  HGMMA.64x64x16.F32.BF16 R56, R32, gdesc[UR24], R56 ;  /* 0x00e0001820387df0 */ /* 0x000fe20008701838 */
[----:B------:R-:W-:Y:S02]  /*2df0*/  FADD R191, R191, R158 ;  /* 0x0000009ebfbf7221 */ /* 0x000fe40000000000 */
[----:B------:R-:W-:Y:S02]  /*2e00*/  FADD R40, R40, R181 ;  /* 0x000000b528287221 */ /* 0x000fe40000000000 */
[----:B------:R-:W-:Y:S02]  /*2e10*/  FADD R42, R42, R191 ;  /* 0x000000bf2a2a7221 */ /* 0x000fe40000000000 */
[----:B------:R-:W-:Y:S02]  /*2e20*/  FADD R41, R41, R40 ;  /* 0x0000002829297221 */ /* 0x000fe40000000000 */
[----:B------:R-:W-:-:S02]  /*2e30*/  FADD R43, R43, R42 ;  /* 0x0000002a2b2b7221 */ /* 0x000fc40000000000 */
[----:B------:R-:W-:Y:S02]  /*2e40*/  FADD R44, R44, R41 ;  /* 0x000000292c2c7221 */ /* 0x000fe40000000000 */
        /* <DEDUP_REMOVED lines=10> */
[----:B------:R-:W-:-:S03]  /*2ef0*/  FADD R54, R55, R54 ;  /* 0x0000003637367221 */ /* 0x000fc60000000000 */
[----:B------:R-:W0:Y:S04]  /*2f00*/  SHFL.BFLY PT, R41, R52, 0x2, 0x1f ;  /* 0x0c401f0034297f89 */ /* 0x000e2800000e0000 */
[----:B------:R-:W1:Y:S01]  /*2f10*/  SHFL.BFLY PT, R43, R54, 0x2, 0x1f ;  /* 0x0c401f00362b7f89 */ /* 0x000e6200000e0000 */
[----:B------:R-:W-:Y:S01]  /*2f20*/  HGMMA.64x64x16.F32.BF16 R56, R36, gdesc[UR12], R56, gsb0 ;  /* 0x00e0000c24387df0 */ /* 0x000fe20008001838 */
[----:B0-----:R-:W-:Y:S01]  /*2f30*/  FADD R41, R52, R41 ;  /* 0x0000002934297221 */ /* 0x001fe20000000000 */
[----:B-1----:R-:W-:-:S04]  /*2f40*/  FADD R43, R54, R43 ;  /* 0x0000002b362b7221 */ /* 0x002fc80000000000 */
[----:B------:R-:W0:Y:S04]  /*2f50*/  SHFL.BFLY PT, R40, R41, 0x1, 0x1f ;  /* 0x0c201f0029287f89 */ /* 0x000e2800000e0000 */
[----:B------:R-:W1:Y:S01]  /*2f60*/  SHFL.BFLY PT, R42, R43, 0x1, 0x1f ;  /* 0x0c201f002b2a7f89 */ /* 0x000e6200000e0000 */
[----:B------:R-:W-:-:S06]  /*2f70*/  UIADD3 UR4, UR4, 0x40, URZ ;  /* 0x0000004004047890 */ /* 0x000fcc000fffe03f */
[----:B------:R-:W-:Y:S01]  /*2f80*/  ISETP.LE.AND P0, PT, R135, UR4, PT ;  /* 0x0000000487007c0c */ /* 0x000fe2000bf03270 */
[----:B------:R-:W-:Y:S01]  /*2f90*/  IMAD R139, R123, 0x40, R139 ;  /* 0x000000407b8b7824 */ /* 0x000fe200078e028b */
[----:B------:R-:W-:Y:S01]  /*2fa0*/  LEA R137, R121, R137, 0x6 ;  /* 0x0000008979897211 */ /* 0x000fe200078e30ff */
[----:B------:R-:W-:Y:S01]  /*2fb0*/  IMAD.MOV.U32 R141, RZ, RZ, R142 ;  /* 0x000000ffff8d7224 */ /* 0x000fe200078e008e */
[----:B------:R-:W-:Y:S01]  /*2fc0*/  MOV R140, R53 ;  /* 0x00000035008c7202 */ /* 0x000fe20000000f00 */
[----:B0-----:R-:W-:Y:S01]  /*2fd0*/  FADD R40, R41, R40 ;  /* 0x0000002829287221 */ /* 0x001fe20000000000 */
[----:B-1----:R-:W-:-:S03]  /*2fe0*/  FADD R42, R43, R42 ;  /* 0x0000002a2b2a7221 */ /* 0x002fc60000000000 */
[----:B------:R-:W-:Y:S01]  /*2ff0*/  FFMA R136, R183, R136, R40 ;  /* 0x00000088b7887223 */ /* 0x000fe20000000028 */
[----:B------:R-:W-:Y:S01]  /*3000*/  FFMA R138, R143, R138, R42 ;  /* 0x0000008a8f8a7223 */ /* 0x000fe2000000002a */
[----:B------:R-:W-:Y:S02]  /*3010*/  WARPGROUP.DEPBAR.LE gsb0, 0x0 ;  /* 0x00008000000079c5 */ /* 0x000fe40000010000 */
[----:B------:R-:W-:Y:S05]  /*3020*/  @!P0 BRA `(.L_x_1) ;  /* 0xffffffe400d48947 */ /* 0x000fea000383ffff */
.L_x_0:
[----:B-1----:R-:W-:Y:S01]  /*3030*/  FMUL R4, R83, 0.25 ;  /* 0x3e80000053047820 */ /* 0x002fe20000400000 */
[----:B------:R-:W-:Y:S01]  /*3040*/  FMUL R3, R86, 0.25 ;  /* 0x3e80000056037820 */ /* 0x000fe20000400000 */
[----:B------:R-:W-:Y:S01]  /*3050*/  FSETP.GT.AND P0, PT, |R138|, 8.50705917302346158658e+37, PT ;  /* 0x7e8000008a00780b */ /* 0x000fe20003f04200 */
[----:B------:R-:W-:Y:S01]  /*3060*/  FMUL R2, R87, 0.25 ;  /* 0x3e80000057027820 */ /* 0x000fe20000400000 */
[----:B------:R-:W-:Y:S01]  /*3070*/  FMUL R5, R82, 0.25 ;  /* 0x3e80000052057820 */ /* 0x000fe20000400000 */
[----:B------:R-:W-:Y:S01]  /*3080*/  FSETP.GT.AND P1, PT, |R136|, 8.50705917302346158658e+37, PT ;  /* 0x7e8000008800780b */ /* 0x000fe20003f24200 */
[----:B------:R-:W0:Y:S01]  /*3090*/  LDC R88, c[0x0][0x278] ;  /* 0x00009e00ff587b82 */ /* 0x000e220000000800 */
[----:B------:R-:W-:Y:S01]  /*30a0*/  FSEL R14, R4, R83, P0 ;  /* 0x00000053040e7208 */ /* 0x000fe20000000000 */
[----:B------:R-:W-:Y:S01]  /*30b0*/  FMUL R4, R75, 0.25 ;  /* 0x3e8000004b047820 */ /* 0x000fe20000400000 */
        /* <DEDUP_REMOVED lines=42> */
[----:B------:R-:W-:Y:S01]  /*3360*/  FMUL R7, R62, 0.25 ;  /* 0x3e8000003e077820 */ /* 0x000fe20000400000 */
[----:B------:R-:W-:Y:S01]  /*3370*/  FSEL R69, R2, R69, P1 ;  /* 0x0000004502457208 */ /* 0x000fe20000800000 */
[----:B------:R-:W-:Y:S01]  /*3380*/  FMUL R2, R61, 0.25 ;  /* 0x3e8000003d027820 */ /* 0x000fe20000400000 */
[----:B------:R-:W-:Y:S01]  /*3390*/  FSEL R65, R4, R65, P1 ;  /* 0x0000004104417208 */ /* 0x000fe20000800000 */
[----:B------:R-:W-:Y:S01]  /*33a0*/  FMUL R4, R57, 0.25 ;  /* 0x3e80000039047820 */ /* 0x000fe20000400000 */
[----:B------:R-:W-:Y:S01]  /*33b0*/  FSEL R33, R3, R64, P1 ;  /* 0x0000004003217208 */ /* 0x000fe20000800000 */
[----:B------:R-:W-:Y:S01]  /*33c0*/  IMAD.SHL.U32 R3, R0, 0x8, RZ ;  /* 0x0000000800037824 */ /* 0x000fe200078e00ff */
[----:B------:R-:W-:Y:S01]  /*33d0*/  FSEL R27, R5, R68, P1 ;  /* 0x00000044051b7208 */ /* 0x000fe20000800000 */
[----:B------:R-:W-:Y:S01]  /*33e0*/  FMUL R5, R60, 0.25 ;  /* 0x3e8000003c057820 */ /* 0x000fe20000400000 */
[----:B------:R-:W-:Y:S01]  /*33f0*/  FSEL R62, R7, R62, P0 ;  /* 0x0000003e073e7208 */ /* 0x000fe20000000000 */
[----:B------:R-:W-:Y:S01]  /*3400*/  FMUL R6, R71, 0.25 ;  /* 0x3e80000047067820 */ /* 0x000fe20000400000 */
[----:B------:R-:W-:Y:S01]  /*3410*/  SHF.R.U32.HI R7, RZ, 0x7, R0 ;  /* 0x00000007ff077819 */ /* 0x000fe20000011600 */
[----:B------:R-:W-:Y:S01]  /*3420*/  ULDC.64 UR4, c[0x0][0x270] ;  /* 0x00009c0000047ab9 */ /* 0x000fe20000000a00 */
[----:B------:R-:W-:Y:S01]  /*3430*/  FSEL R61, R2, R61, P1 ;  /* 0x0000003d023d7208 */ /* 0x000fe20000800000 */
[----:B------:R-:W-:Y:S01]  /*3440*/  UIMAD UR4, UR6, UR4, URZ ;  /* 0x00000004060472a4 */ /* 0x000fe2000f8e023f */
[----:B------:R-:W-:-:S02]  /*3450*/  LOP3.LUT R2, R0, 0x7, RZ, 0xc0, !PT ;  /* 0x0000000700027812 */ /* 0x000fc400078ec0ff */
[----:B------:R-:W-:Y:S02]  /*3460*/  FSEL R57, R4, R57, P1 ;  /* 0x0000003904397208 */ /* 0x000fe40000800000 */
[----:B------:R-:W-:Y:S01]  /*3470*/  LOP3.LUT R4, R3, 0x780, RZ, 0xc0, !PT ;  /* 0x0000078003047812 */ /* 0x000fe200078ec0ff */
[----:B------:R-:W-:Y:S01]  /*3480*/  FMUL R3, R56, 0.25 ;  /* 0x3e80000038037820 */ /* 0x000fe20000400000 */
[----:B------:R-:W-:Y:S02]  /*3490*/  SGXT.U32 R7, R7, 0x1 ;  /* 0x000000010707781a */ /* 0x000fe40000000000 */
[----:B------:R-:W-:Y:S02]  /*34a0*/  FSEL R35, R5, R60, P1 ;  /* 0x0000003c05237208 */ /* 0x000fe40000800000 */
[----:B------:R-:W-:Y:S01]  /*34b0*/  LEA R5, R2, UR7, 0x4 ;  /* 0x0000000702057c11 */ /* 0x000fe2000f8e20ff */
[----:B0-----:R-:W-:Y:S01]  /*34c0*/  IMAD R36, R7, R88, RZ ;  /* 0x0000005807247224 */ /* 0x001fe200078e02ff */
[----:B------:R-:W-:-:S02]  /*34d0*/  LOP3.LUT R10, R0, 0x8, RZ, 0xc0, !PT ;  /* 0x00000008000a7812 */ /* 0x000fc400078ec0ff */
[----:B------:R-:W-:Y:S01]  /*34e0*/  FSEL R41, R3, R56, P1 ;  /* 0x0000003803297208 */ /* 0x000fe20000800000 */
[--C-:B------:R-:W-:Y:S02]  /*34f0*/  IMAD R7, R2, -0x8, R5.reuse ;  /* 0xfffffff802077824 */ /* 0x100fe400078e0205 */
[----:B------:R-:W-:Y:S01]  /*3500*/  FMUL R3, R138, 8388608 ;  /* 0x4b0000008a037820 */ /* 0x000fe20000400000 */
[----:B------:R-:W-:Y:S01]  /*3510*/  IMAD R5, R10, 0x100, R5 ;  /* 0x000001000a057824 */ /* 0x000fe200078e0205 */
[----:B------:R-:W-:Y:S01]  /*3520*/  FSETP.GEU.AND P3, PT, R138, 1.175494350822287508e-38, PT ;  /* 0x008000008a00780b */ /* 0x000fe20003f6e000 */
[----:B------:R-:W-:Y:S01]  /*3530*/  IMAD R38, R88, 0x2, R36 ;  /* 0x0000000258267824 */ /* 0x000fe200078e0224 */
[----:B------:R-:W-:Y:S01]  /*3540*/  SHF.L.U32 R2, R0, 0x2, RZ ;  /* 0x0000000200027819 */ /* 0x000fe200000006ff */
[----:B------:R-:W-:Y:S01]  /*3550*/  IMAD.IADD R56, R4, 0x1, R5 ;  /* 0x0000000104387824 */ /* 0x000fe200078e0205 */
[----:B------:R-:W-:Y:S01]  /*3560*/  FSEL R60, R3, R138, !P3 ;  /* 0x0000008a033c7208 */ /* 0x000fe20005800000 */
[----:B------:R-:W-:Y:S01]  /*3570*/  IMAD R40, R88, 0x2, R38 ;  /* 0x0000000258287824 */ /* 0x000fe200078e0226 */
[----:B------:R-:W-:Y:S01]  /*3580*/  LOP3.LUT R4, R2, 0x1c0, RZ, 0xc0, !PT ;  /* 0x000001c002047812 */ /* 0x000fe200078ec0ff */
[C---:B------:R-:W-:Y:S01]  /*3590*/  FMUL R2, R136.reuse, 8388608 ;  /* 0x4b00000088027820 */ /* 0x040fe20000400000 */
[----:B------:R-:W-:Y:S01]  /*35a0*/  BAR.SYNC.DEFER_BLOCKING 0x0 ;  /* 0x0000000000007b1d */ /* 0x000fe20000010000 */
[----:B------:R-:W-:Y:S01]  /*35b0*/  FSETP.GEU.AND P2, PT, R136, 1.175494350822287508e-38, PT ;  /* 0x008000008800780b */ /* 0x000fe20003f4e000 */
[----:B------:R-:W-:Y:S01]  /*35c0*/  VIADD R5, R60, 0xc0cafb0d ;  /* 0xc0cafb0d3c057836 */ /* 0x000fe20000000000 */
[----:B------:R-:W-:Y:S01]  /*35d0*/  FSETP.GEU.AND P4, PT, |R138|, 1.175494350822287508e-38, PT ;  /* 0x008000008a00780b */ /* 0x000fe20003f8e200 */
[----:B------:R-:W-:Y:S01]  /*35e0*/  IMAD.IADD R11, R4, 0x1, R7 ;  /* 0x00000001040b7824 */ /* 0x000fe200078e0207 */
[----:B------:R-:W-:Y:S01]  /*35f0*/  FSEL R75, R2, R136, !P2 ;  /* 0x00000088024b7208 */ /* 0x000fe20005000000 */
[----:B------:R-:W-:Y:S01]  /*3600*/  @P0 FMUL R138, R138, 0.25 ;  /* 0x3e8000008a8a0820 */ /* 0x000fe20000400000 */
[----:B------:R-:W-:-:S02]  /*3610*/  LOP3.LUT R7, R5, 0xff800000, RZ, 0xc0, !PT ;  /* 0xff80000005077812 */ /* 0x000fc400078ec0ff */
[----:B------:R-:W-:Y:S01]  /*3620*/  FSEL R5, RZ, -23, P3 ;  /* 0xc1b80000ff057808 */ /* 0x000fe20001800000 */
[C---:B------:R-:W-:Y:S01]  /*3630*/  VIADD R2, R75.reuse, 0xc0cafb0d ;  /* 0xc0cafb0d4b027836 */ /* 0x040fe20000000000 */
[----:B------:R-:W-:Y:S02]  /*3640*/  I2FP.F32.S32 R8, R7 ;  /* 0x0000000700087245 */ /* 0x000fe40000201400 */
[----:B------:R-:W-:Y:S02]  /*3650*/  FSEL R22, R6, R71, P0 ;  /* 0x0000004706167208 */ /* 0x000fe40000000000 */
[----:B------:R-:W-:Y:S01]  /*3660*/  LOP3.LUT R4, R2, 0xff800000, RZ, 0xc0, !PT ;  /* 0xff80000002047812 */ /* 0x000fe200078ec0ff */
[----:B------:R-:W-:Y:S01]  /*3670*/  @!P4 FMUL R138, R138, 16777216 ;  /* 0x4b8000008a8ac820 */ /* 0x000fe20000400000 */
[----:B------:R-:W-:Y:S01]  /*3680*/  LEA.HI R2, R10, R11, RZ, 0x1f ;  /* 0x0000000b0a027211 */ /* 0x000fe200078ff8ff */
[----:B------:R-:W-:Y:S01]  /*3690*/  FFMA.FTZ R10, R8, 1.1920928955078125e-07, R5 ;  /* 0x34000000080a7823 */ /* 0x000fe20000010005 */
[----:B------:R-:W-:Y:S01]  /*36a0*/  @!P4 FMUL R12, R12, 16777216 ;  /* 0x4b8000000c0cc820 */ /* 0x000fe20000400000 */
[----:B------:R-:W0:Y:S01]  /*36b0*/  MUFU.RCP R5, R138 ;  /* 0x0000008a00057308 */ /* 0x000e220000001000 */
[----:B------:R-:W-:Y:S01]  /*36c0*/  I2FP.F32.S32 R6, R4 ;  /* 0x0000000400067245 */ /* 0x000fe20000201400 */
[----:B------:R-:W-:-:S02]  /*36d0*/  IMAD.IADD R4, R75, 0x1, -R4 ;  /* 0x000000014b047824 */ /* 0x000fc400078e0a04 */
[----:B------:R-:W-:Y:S01]  /*36e0*/  @!P4 FMUL R86, R86, 16777216 ;  /* 0x4b8000005656c820 */ /* 0x000fe20000400000 */
        /* <DEDUP_REMOVED lines=13> */
[C---:B0-----:R-:W-:Y:S01]  /*37c0*/  FMUL R13, R5.reuse, R12 ;  /* 0x0000000c050d7220 */ /* 0x041fe20000400000 */
[----:B------:R-:W-:Y:S01]  /*37d0*/  @!P4 FMUL R58, R58, 16777216 ;  /* 0x4b8000003a3ac820 */ /* 0x000fe20000400000 */
[----:B------:R-:W-:Y:S01]  /*37e0*/  MOV R12, 0x3dc6b27f ;  /* 0x3dc6b27f000c7802 */ /* 0x000fe20000000f00 */
[----:B------:R-:W-:Y:S01]  /*37f0*/  FADD R8, R4, -1 ;  /* 0xbf80000004087421 */ /* 0x000fe20000000000 */
[----:B------:R-:W-:Y:S01]  /*3800*/  FSETP.GEU.AND P0, PT, |R136|, 1.175494350822287508e-38, PT ;  /* 0x008000008800780b */ /* 0x000fe20003f0e200 */
[C---:B------:R-:W-:Y:S01]  /*3810*/  FMUL R86, R5.reuse, R86 ;  /* 0x0000005605567220 */ /* 0x040fe20000400000 */
        /* <DEDUP_REMOVED lines=13> */
[----:B------:R-:W-:Y:S01]  /*38f0*/  FMUL R39, R5, R58 ;  /* 0x0000003a05277220 */ /* 0x000fe20000400000 */
[-C--:B------:R-:W-:Y:S01]  /*3900*/  FFMA.FTZ R5, R8, R12.reuse, -0.16845393180847167969 ;  /* 0xbe2c7f3008057423 */ /* 0x080fe2000001000c */
[----:B------:R-:W-:Y:S01]  /*3910*/  IADD3 R7, R60, -R7, RZ ;  /* 0x800000073c077210 */ /* 0x000fe20007ffe0ff */
[----:B------:R-:W-:Y:S01]  /*3920*/  @P1 FMUL R136, R136, 0.25 ;  /* 0x3e80000088881820 */ /* 0x000fe20000400000 */
[----:B------:R-:W-:Y:S01]  /*3930*/  FSEL R3, RZ, -23, P2 ;  /* 0xc1b80000ff037808 */ /* 0x000fe20001000000 */
[----:B------:R-:W-:Y:S01]  /*3940*/  FFMA.FTZ R5, R8, R5, 0.1716887056827545166 ;  /* 0x3e2fcf2a08057423 */ /* 0x000fe20000010005 */
[----:B------:R-:W-:Y:S01]  /*3950*/  @!P0 FMUL R85, R85, 16777216 ;  /* 0x4b80000055558820 */ /* 0x000fe20000400000 */
[----:B------:R-:W-:Y:S01]  /*3960*/  FADD R11, R7, -1 ;  /* 0xbf800000070b7421 */ /* 0x000fe20000000000 */
[----:B------:R-:W-:Y:S01]  /*3970*/  @!P0 FMUL R136, R136, 16777216 ;  /* 0x4b80000088888820 */ /* 0x000fe20000400000 */
[----:B------:R-:W-:Y:S01]  /*3980*/  FFMA.FTZ R5, R8, R5, -0.17900948226451873779 ;  /* 0xbe374e4308057423 */ /* 0x000fe20000010005 */
[----:B------:R-:W-:Y:S01]  /*3990*/  FFMA.FTZ R3, R6, 1.1920928955078125e-07, R3 ;  /* 0x3400000006037823 */ /* 0x000fe20000010003 */
[----:B------:R-:W-:Y:S01]  /*39a0*/  FFMA.FTZ R4, R11, R12, -0.16845393180847167969 ;  /* 0xbe2c7f300b047423 */ /* 0x000fe2000001000c */
[----:B------:R-:W0:Y:S01]  /*39b0*/  MUFU.RCP R6, R136 ;  /* 0x0000008800067308 */ /* 0x000e220000001000 */
[C---:B------:R-:W-:Y:S01]  /*39c0*/  FFMA.FTZ R5, R8.reuse, R5, 0.20512372255325317383 ;  /* 0x3e520bf408057423 */ /* 0x040fe20000010005 */
[----:B------:R-:W-:Y:S01]  /*39d0*/  @!P0 FMUL R9, R9, 16777216 ;  /* 0x4b80000009098820 */ /* 0x000fe20000400000 */
[----:B------:R-:W-:Y:S01]  /*39e0*/  FFMA.FTZ R4, R11, R4, 0.1716887056827545166 ;  /* 0x3e2fcf2a0b047423 */ /* 0x000fe20000010004 */
[----:B------:R-:W-:Y:S01]  /*39f0*/  @!P0 FMUL R81, R81, 16777216 ;  /* 0x4b80000051518820 */ /* 0x000fe20000400000 */
[C---:B------:R-:W-:Y:S01]  /*3a00*/  FFMA.FTZ R5, R8.reuse, R5, -0.24046532809734344482 ;  /* 0xbe763c8b08057423 */ /* 0x040fe20000010005 */
[----:B------:R-:W-:Y:S01]  /*3a10*/  @!P0 FMUL R17, R17, 16777216 ;  /* 0x4b80000011118820 */ /* 0x000fe20000400000 */
[----:B------:R-:W-:Y:S01]  /*3a20*/  FFMA.FTZ R4, R11, R4, -0.17900948226451873779 ;  /* 0xbe374e430b047423 */ /* 0x000fe20000010004 */
[----:B------:R-:W-:Y:S01]  /*3a30*/  @!P0 FMUL R77, R77, 16777216 ;  /* 0x4b8000004d4d8820 */ /* 0x000fe20000400000 */
[C---:B------:R-:W-:Y:S01]  /*3a40*/  FFMA.FTZ R5, R8.reuse, R5, 0.28857114911079406738 ;  /* 0x3e93bf9908057423 */ /* 0x040fe20000010005 */
[----:B------:R-:W-:Y:S01]  /*3a50*/  @!P0 FMUL R21, R21, 16777216 ;  /* 0x4b80000015158820 */ /* 0x000fe20000400000 */
[----:B------:R-:W-:Y:S01]  /*3a60*/  FFMA.FTZ R4, R11, R4, 0.20512372255325317383 ;  /* 0x3e520bf40b047423 */ /* 0x000fe20000010004 */
[----:B------:R-:W-:Y:S01]  /*3a70*/  @!P0 FMUL R73, R73, 16777216 ;  /* 0x4b80000049498820 */ /* 0x000fe20000400000 */
[C---:B------:R-:W-:Y:S01]  /*3a80*/  FFMA.FTZ R5, R8.reuse, R5, -0.36067417263984680176 ;  /* 0xbeb8aa4908057423 */ /* 0x040fe20000010005 */
        /* <DEDUP_REMOVED lines=9> */
[C---:B------:R-:W-:Y:S01]  /*3b20*/  FFMA.FTZ R4, R11.reuse, R4, -0.24046532809734344482 ;  /* 0xbe763c8b0b047423 */ /* 0x040fe20000010004 */
[----:B------:R-:W-:Y:S01]  /*3b30*/  FFMA.FTZ R7, R8, R5, 0.48089820146560668945 ;  /* 0x3ef6384a08077423 */ /* 0x000fe20000010005 */
[C---:B0-----:R-:W-:Y:S01]  /*3b40*/  FMUL R85, R6.reuse, R85 ;  /* 0x0000005506557220 */ /* 0x041fe20000400000 */
        /* <DEDUP_REMOVED lines=15> */
[----:B------:R-:W-:Y:S01]  /*3c40*/  FFMA.FTZ R6, R11, R4, 0.28857114911079406738 ;  /* 0x3e93bf990b067423 */ /* 0x000fe20000010004 */
[----:B------:R-:W-:Y:S01]  /*3c50*/  FFMA.FTZ R7, R8, R7, -0.72134751081466674805 ;  /* 0xbf38aa3b08077423 */ /* 0x000fe20000010007 */
[----:B------:R-:W-:-:S02]  /*3c60*/  LOP3.LUT R87, R0, 0xff, RZ, 0xc0, !PT ;  /* 0x000000ff00577812 */ /* 0x000fc400078ec0ff */
[----:B------:R-:W-:Y:S01]  /*3c70*/  FFMA.FTZ R6, R11, R6, -0.36067417263984680176 ;  /* 0xbeb8aa490b067423 */ /* 0x000fe20000010006 */
[C---:B------:R-:W-:Y:S01]  /*3c80*/  FMUL R7, R8.reuse, R7 ;  /* 0x0000000708077220 */ /* 0x040fe20000400000 */
[----:B------:R-:W-:Y:S02]  /*3c90*/  F2FP.BF16.F32.PACK_AB R5, R61, R12 ;  /* 0x0000000c3d05723e */ /* 0x000fe400000010ff */
[----:B------:R-:W-:Y:S01]  /*3ca0*/  FFMA.FTZ R12, R11, R6, 0.48089820146560668945 ;  /* 0x3ef6384a0b0c7423 */ /* 0x000fe20000010006 */
[----:B------:R-:W-:Y:S01]  /*3cb0*/  FMUL R9, R8, R7 ;  /* 0x0000000708097220 */ /* 0x000fe20000400000 */
[----:B------:R-:W-:Y:S02]  /*3cc0*/  F2FP.BF16.F32.PACK_AB R4, R35, R34 ;  /* 0x000000222304723e */ /* 0x000fe400000010ff */
[----:B------:R-:W-:Y:S01]  /*3cd0*/  F2FP.BF16.F32.PACK_AB R6, R62, R39 ;  /* 0x000000273e06723e */ /* 0x000fe200000010ff */
[----:B------:R-:W-:Y:S01]  /*3ce0*/  FFMA.FTZ R12, R11, R12, -0.72134751081466674805 ;  /* 0xbf38aa3b0b0c7423 */ /* 0x000fe2000001000c */
[----:B------:R-:W-:Y:S01]  /*3cf0*/  F2FP.BF16.F32.PACK_AB R7, R32, R37 ;  /* 0x000000252007723e */ /* 0x000fe200000010ff */
[----:B------:R-:W-:Y:S01]  /*3d00*/  FFMA.FTZ R8, R8, 1.4426950216293334961, R9 ;  /* 0x3fb8aa3b08087823 */ /* 0x000fe20000010009 */
[----:B------:R-:W-:Y:S01]  /*3d10*/  LEA R87, R87, UR7, 0x4 ;  /* 0x0000000757577c11 */ /* 0x000fe2000f8e20ff */
[----:B------:R-:W-:Y:S01]  /*3d20*/  FMUL R12, R11, R12 ;  /* 0x0000000c0b0c7220 */ /* 0x000fe20000400000 */
[----:B------:R-:W-:Y:S01]  /*3d30*/  ISETP.GE.U32.AND P2, PT, R60, 0x7f800000, PT ;  /* 0x7f8000003c00780c */ /* 0x000fe20003f46070 */
[----:B------:R-:W-:Y:S01]  /*3d40*/  STSM.16.M88.4 [R56], R4 ;  /* 0x0000000438007844 */ /* 0x000fe20000000200 */
[----:B------:R-:W-:Y:S01]  /*3d50*/  ISETP.GE.U32.AND P1, PT, R75, 0x7f800000, PT ;  /* 0x7f8000004b00780c */ /* 0x000fe20003f26070 */
[----:B------:R-:W-:Y:S01]  /*3d60*/  FMUL R12, R11, R12 ;  /* 0x0000000c0b0c7220 */ /* 0x000fe20000400000 */
[----:B------:R-:W-:Y:S01]  /*3d70*/  FADD R3, R3, R8 ;  /* 0x0000000803037221 */ /* 0x000fe20000000000 */
[----:B------:R-:W-:Y:S01]  /*3d80*/  BAR.SYNC.DEFER_BLOCKING 0x0 ;  /* 0x0000000000007b1d */ /* 0x000fe20000010000 */
[----:B------:R-:W-:Y:S01]  /*3d90*/  LEA R42, R88, R40, 0x1 ;  /* 0x00000028582a7211 */ /* 0x000fe200078e08ff */
[----:B------:R-:W-:Y:S01]  /*3da0*/  FFMA.FTZ R11, R11, 1.4426950216293334961, R12 ;  /* 0x3fb8aa3b0b0b7823 */ /* 0x000fe2000001000c */
[----:B------:R-:W-:Y:S01]  /*3db0*/  F2FP.BF16.F32.PACK_AB R24, R21, R24 ;  /* 0x000000181518723e */ /* 0x000fe200000010ff */
[----:B------:R-:W-:Y:S01]  /*3dc0*/  IMAD R12, R134, UR5, RZ ;  /* 0x00000005860c7c24 */ /* 0x000fe2000f8e02ff */
[----:B------:R-:W-:Y:S01]  /*3dd0*/  F2FP.BF16.F32.PACK_AB R25, R77, R22 ;  /* 0x000000164d19723e */ /* 0x000fe200000010ff */
[----:B------:R-:W-:Y:S01]  /*3de0*/  FADD R52, R10, R11 ;  /* 0x0000000b0a347221 */ /* 0x000fe20000000000 */
[----:B------:R-:W-:Y:S01]  /*3df0*/  F2FP.BF16.F32.PACK_AB R10, R70, R31 ;  /* 0x0000001f460a723e */ /* 0x000fe200000010ff */
[----:B------:R-:W-:Y:S01]  /*3e00*/  IMAD R43, R88, 0x2, R42 ;  /* 0x00000002582b7824 */ /* 0x000fe200078e022a */
[----:B------:R-:W-:Y:S01]  /*3e10*/  @P2 MOV R9, 0x7f800000 ;  /* 0x7f80000000092802 */ /* 0x000fe20000000f00 */
[----:B------:R-:W-:Y:S01]  /*3e20*/  @P1 IMAD.MOV.U32 R8, RZ, RZ, 0x7f800000 ;  /* 0x7f800000ff081424 */ /* 0x000fe200078e00ff */
[----:B------:R-:W-:Y:S01]  /*3e30*/  F2FP.BF16.F32.PACK_AB R11, R26, R29 ;  /* 0x0000001d1a0b723e */ /* 0x000fe200000010ff */
[----:B------:R-:W0:Y:S01]  /*3e40*/  LDC.64 R32, c[0x0][0x228] ;  /* 0x00008a00ff207b82 */ /* 0x000e220000000a00 */
[----:B------:R-:W-:Y:S01]  /*3e50*/  LEA R44, R88, R43, 0x1 ;  /* 0x0000002b582c7211 */ /* 0x000fe200078e08ff */
[----:B------:R-:W-:Y:S01]  /*3e60*/  @P1 FFMA.FTZ R3, R75, R8, +INF ;  /* 0x7f8000004b031423 */ /* 0x000fe20000010008 */
[----:B------:R-:W-:Y:S01]  /*3e70*/  @P2 FFMA.FTZ R52, R60, R9, +INF ;  /* 0x7f8000003c342423 */ /* 0x000fe20000010009 */
[----:B------:R-:W-:Y:S01]  /*3e80*/  F2FP.BF16.F32.PACK_AB R8, R27, R30 ;  /* 0x0000001e1b08723e */ /* 0x000fe200000010ff */
[----:B------:R-:W-:Y:S01]  /*3e90*/  USHF.L.U32 UR5, UR4, 0x1, URZ ;  /* 0x0000000104057899 */ /* 0x000fe2000800063f */
[----:B------:R-:W-:Y:S01]  /*3ea0*/  F2FP.BF16.F32.PACK_AB R9, R69, R28 ;  /* 0x0000001c4509723e */ /* 0x000fe200000010ff */
[----:B------:R-:W-:Y:S01]  /*3eb0*/  IMAD R45, R88, 0x2, R44 ;  /* 0x00000002582d7824 */ /* 0x000fe200078e022c */
[----:B------:R-:W-:-:S02]  /*3ec0*/  F2FP.BF16.F32.PACK_AB R26, R78, R23 ;  /* 0x000000174e1a723e */ /* 0x000fc400000010ff */
[----:B------:R-:W-:Y:S01]  /*3ed0*/  F2FP.BF16.F32.PACK_AB R27, R19, R20 ;  /* 0x00000014131b723e */ /* 0x000fe200000010ff */
[----:B------:R-:W-:Y:S01]  /*3ee0*/  IMAD R46, R88, 0x2, R45 ;  /* 0x00000002582e7824 */ /* 0x000fe200078e022d */
[----:B------:R-:W1:Y:S01]  /*3ef0*/  LDS.128 R4, [R87] ;  /* 0x0000000057047984 */ /* 0x000e620000000c00 */
[----:B------:R-:W-:Y:S01]  /*3f00*/  F2FP.BF16.F32.PACK_AB R31, R13, R16 ;  /* 0x000000100d1f723e */ /* 0x000fe200000010ff */
[----:B------:R-:W-:Y:S01]  /*3f10*/  IMAD.SHL.U32 R19, R12, 0x2, RZ ;  /* 0x000000020c137824 */ /* 0x000fe200078e00ff */
[----:B------:R-:W-:Y:S01]  /*3f20*/  F2FP.BF16.F32.PACK_AB R28, R14, R17 ;  /* 0x000000110e1c723e */ /* 0x000fe200000010ff */
[----:B------:R-:W-:Y:S01]  /*3f30*/  BAR.SYNC.DEFER_BLOCKING 0x0 ;  /* 0x0000000000007b1d */ /* 0x000fe20000010000 */
[----:B------:R-:W-:Y:S01]  /*3f40*/  LEA R47, R88, R46, 0x1 ;  /* 0x0000002e582f7211 */ /* 0x000fe200078e08ff */
[----:B------:R-:W-:Y:S01]  /*3f50*/  IMAD.HI R16, R12, 0x2, RZ ;  /* 0x000000020c107827 */ /* 0x000fe200078e02ff */
[----:B------:R-:W-:Y:S02]  /*3f60*/  F2FP.BF16.F32.PACK_AB R30, R86, R15 ;  /* 0x0000000f561e723e */ /* 0x000fe400000010ff */
[----:B------:R-:W-:Y:S01]  /*3f70*/  FSETP.NEU.AND P0, PT, R75, RZ, PT ;  /* 0x000000ff4b00720b */ /* 0x000fe20003f0d000 */
[----:B------:R-:W-:Y:S01]  /*3f80*/  IMAD R48, R88, 0x2, R47 ;  /* 0x0000000258307824 */ /* 0x000fe200078e022f */
[----:B------:R-:W-:-:S02]  /*3f90*/  F2FP.BF16.F32.PACK_AB R29, R85, R18 ;  /* 0x00000012551d723e */ /* 0x000fc400000010ff */
[----:B0-----:R-:W-:Y:S01]  /*3fa0*/  IADD3 R80, P2, P3, R19, UR5, R32 ;  /* 0x0000000513507c10 */ /* 0x001fe2000fb5e020 */
[----:B------:R-:W-:Y:S01]  /*3fb0*/  UIMAD.WIDE UR4, UR4, 0x2, URZ ;  /* 0x00000002040478a5 */ /* 0x000fe2000f8e023f */
[----:B------:R-:W-:Y:S02]  /*3fc0*/  LEA R49, R88, R48, 0x1 ;  /* 0x0000003058317211 */ /* 0x000fe400078e08ff */
[-C--:B------:R-:W-:Y:S02]  /*3fd0*/  LEA R18, P4, R38, R80.reuse, 0x1 ;  /* 0x0000005026127211 */ /* 0x080fe400078808ff */
[----:B------:R-:W-:Y:S02]  /*3fe0*/  LEA R50, R88, R49, 0x1 ;  /* 0x0000003158327211 */ /* 0x000fe400078e08ff */
[----:B------:R-:W-:Y:S01]  /*3ff0*/  IADD3.X R86, R16, UR5, R33, P2, P3 ;  /* 0x0000000510567c10 */ /* 0x000fe200097e6421 */
[----:B------:R-:W-:Y:S01]  /*4000*/  ULDC UR4, c[0x0][0x27c] ;  /* 0x00009f0000047ab9 */ /* 0x000fe20000000800 */
[-C--:B------:R-:W-:Y:S01]  /*4010*/  LEA R16, P2, R36, R80.reuse, 0x1 ;  /* 0x0000005024107211 */ /* 0x080fe200078408ff */
[----:B------:R-:W-:Y:S01]  /*4020*/  IMAD R51, R88, 0x2, R50 ;  /* 0x0000000258337824 */ /* 0x000fe200078e0232 */
[----:B------:R-:W-:Y:S01]  /*4030*/  LEA R20, P3, R40, R80, 0x1 ;  /* 0x0000005028147211 */ /* 0x000fe200078608ff */
[----:B------:R-:W-:Y:S01]  /*4040*/  UIMAD UR4, UR6, UR4, URZ ;  /* 0x00000004060472a4 */ /* 0x000fe2000f8e023f */
[----:B------:R-:W-:Y:S01]  /*4050*/  LEA.HI.X.SX32 R17, R36, R86, 0x1, P2 ;  /* 0x0000005624117211 */ /* 0x000fe200010f0eff */
[----:B------:R-:W-:Y:S01]  /*4060*/  STSM.16.M88.4 [R56], R8 ;  /* 0x0000000838007844 */ /* 0x000fe20000000200 */
[C---:B------:R-:W-:Y:S01]  /*4070*/  IMAD R54, R88.reuse, 0x2, R51 ;  /* 0x0000000258367824 */ /* 0x040fe200078e0233 */
[----:B------:R-:W-:Y:S03]  /*4080*/  BAR.SYNC.DEFER_BLOCKING 0x0 ;  /* 0x0000000000007b1d */ /* 0x000fe60000010000 */
[----:B------:R-:W-:Y:S01]  /*4090*/  IMAD R55, R88, 0x2, R54 ;  /* 0x0000000258377824 */ /* 0x000fe200078e0236 */
[----:B------:R-:W-:Y:S01]  /*40a0*/  LEA R22, P6, R42, R80, 0x1 ;  /* 0x000000502a167211 */ /* 0x000fe200078c08ff */
[----:B------:R-:W-:Y:S01]  /*40b0*/  USHF.L.U32 UR6, UR4, 0x2, URZ ;  /* 0x0000000204067899 */ /* 0x000fe2000800063f */
[-C--:B------:R-:W-:Y:S01]  /*40c0*/  LEA.HI.X.SX32 R19, R38, R86.reuse, 0x1, P4 ;  /* 0x0000005626137211 */ /* 0x080fe200020f0eff */
[----:B------:R-:W-:Y:S01]  /*40d0*/  IMAD R57, R88, 0x2, R55 ;  /* 0x0000000258397824 */ /* 0x000fe200078e0237 */
[-C--:B------:R-:W-:Y:S01]  /*40e0*/  LEA.HI.X.SX32 R21, R40, R86.reuse, 0x1, P3 ;  /* 0x0000005628157211 */ /* 0x080fe200018f0eff */
[----:B------:R-:W-:Y:S01]  /*40f0*/  UIMAD.WIDE UR4, UR4, 0x4, URZ ;  /* 0x00000004040478a5 */ /* 0x000fe2000f8e023f */
[----:B------:R-:W-:Y:S01]  /*4100*/  LEA.HI.X.SX32 R23, R42, R86, 0x1, P6 ;  /* 0x000000562a177211 */ /* 0x000fe200030f0eff */
[----:B------:R-:W-:Y:S01]  /*4110*/  IMAD R59, R88, 0x2, R57 ;  /* 0x00000002583b7824 */ /* 0x000fe200078e0239 */
[----:B------:R-:W-:-:S02]  /*4120*/  LEA R32, P6, R47, R80, 0x1 ;  /* 0x000000502f207211 */ /* 0x000fc400078c08ff */
[----:B------:R-:W-:Y:S02]  /*4130*/  FSETP.NEU.AND P1, PT, R60, RZ, PT ;  /* 0x000000ff3c00720b */ /* 0x000fe40003f2d000 */
[----:B------:R-:W-:Y:S02]  /*4140*/  LEA R61, R88, R59, 0x1 ;  /* 0x0000003b583d7211 */ /* 0x000fe400078e08ff */
[----:B------:R-:W-:Y:S02]  /*4150*/  LEA.HI.X.SX32 R33, R47, R86, 0x1, P6 ;  /* 0x000000562f217211 */ /* 0x000fe400030f0eff */
[----:B------:R-:W-:Y:S01]  /*4160*/  LEA R42, P6, R54, R80, 0x1 ;  /* 0x00000050362a7211 */ /* 0x000fe200078c08ff */
[----:B------:R-:W-:Y:S01]  /*4170*/  IMAD R63, R88, 0x2, R61 ;  /* 0x00000002583f7824 */ /* 0x000fe200078e023d */
[----:B------:R-:W-:Y:S02]  /*4180*/  FSEL R3, R3, -INF , P0 ;  /* 0xff80000003037808 */ /* 0x000fe40000000000 */
[----:B------:R-:W-:Y:S01]  /*4190*/  FSEL R52, R52, -INF , P1 ;  /* 0xff80000034347808 */ /* 0x000fe20000800000 */
[----:B------:R-:W-:Y:S01]  /*41a0*/  IMAD R65, R88, 0x2, R63 ;  /* 0x0000000258417824 */ /* 0x000fe200078e023f */
[----:B------:R-:W0:Y:S01]  /*41b0*/  LDS.128 R8, [R87] ;  /* 0x0000000057087984 */ /* 0x000e220000000c00 */
[----:B------:R-:W-:-:S02]  /*41c0*/  FFMA R142, R3, 0.69314718246459960938, R142 ;  /* 0x3f317218038e7823 */ /* 0x000fc4000000008e */
[----:B------:R-:W-:Y:S01]  /*41d0*/  FFMA R143, R52, 0.69314718246459960938, R53 ;  /* 0x3f317218348f7823 */ /* 0x000fe20000000035 */
[----:B------:R-:W-:Y:S01]  /*41e0*/  BAR.SYNC.DEFER_BLOCKING 0x0 ;  /* 0x0000000000007b1d */ /* 0x000fe20000010000 */
[----:B------:R-:W-:-:S05]  /*41f0*/  LEA R67, R88, R65, 0x1 ;  /* 0x0000004158437211 */ /* 0x000fca00078e08ff */
[----:B------:R-:W-:-:S04]  /*4200*/  IMAD R71, R88, 0x2, R67 ;  /* 0x0000000258477824 */ /* 0x000fc800078e0243 */
[----:B------:R-:W-:-:S04]  /*4210*/  IMAD R72, R88, 0x2, R71 ;  /* 0x0000000258487824 */ /* 0x000fc800078e0247 */
[----:B------:R-:W-:-:S05]  /*4220*/  IMAD R73, R88, 0x2, R72 ;  /* 0x0000000258497824 */ /* 0x000fca00078e0248 */
[C---:B------:R-:W-:Y:S01]  /*4230*/  LEA R69, R88.reuse, R73, 0x1 ;  /* 0x0000004958457211 */ /* 0x040fe200078e08ff */
[----:B------:R2:W-:Y:S04]  /*4240*/  STSM.16.M88.4 [R56], R24 ;  /* 0x0000001838007844 */ /* 0x0005e80000000200 */
[C---:B------:R-:W-:Y:S01]  /*4250*/  IMAD R75, R88.reuse, 0x2, R69 ;  /* 0x00000002584b7824 */ /* 0x040fe200078e0245 */
[----:B------:R-:W-:Y:S03]  /*4260*/  BAR.SYNC.DEFER_BLOCKING 0x0 ;  /* 0x0000000000007b1d */ /* 0x000fe60000010000 */
[----:B------:R-:W-:-:S05]  /*4270*/  IMAD R79, R88, 0x2, R75 ;  /* 0x00000002584f7824 */ /* 0x000fca00078e024b */
[----:B------:R-:W-:-:S05]  /*4280*/  LEA R81, R88, R79, 0x1 ;  /* 0x0000004f58517211 */ /* 0x000fca00078e08ff */
[----:B------:R-:W-:Y:S01]  /*4290*/  IMAD R77, R88, 0x2, R81 ;  /* 0x00000002584d7824 */ /* 0x000fe200078e0251 */
[CC--:B--2---:R-:W-:Y:S02]  /*42a0*/  LEA R24, P5, R43.reuse, R80.reuse, 0x1 ;  /* 0x000000502b187211 */ /* 0x0c4fe400078a08ff */
[----:B------:R-:W-:Y:S02]  /*42b0*/  LEA R26, P2, R44, R80, 0x1 ;  /* 0x000000502c1a7211 */ /* 0x000fe400078408ff */
[----:B------:R-:W-:Y:S02]  /*42c0*/  LEA.HI.X.SX32 R25, R43, R86, 0x1, P5 ;  /* 0x000000562b197211 */ /* 0x000fe400028f0eff */
[----:B------:R-:W-:Y:S02]  /*42d0*/  LEA R34, P5, R48, R80, 0x1 ;  /* 0x0000005030227211 */ /* 0x000fe400078a08ff */
[----:B------:R-:W-:Y:S02]  /*42e0*/  LEA.HI.X.SX32 R27, R44, R86, 0x1, P2 ;  /* 0x000000562c1b7211 */ /* 0x000fe400010f0eff */
[----:B------:R-:W-:Y:S01]  /*42f0*/  LEA R36, P2, R49, R80, 0x1 ;  /* 0x0000005031247211 */ /* 0x000fe200078408ff */
[----:B------:R-:W2:Y:S01]  /*4300*/  LDS.128 R12, [R87] ;  /* 0x00000000570c7984 */ /* 0x000ea20000000c00 */
[----:B------:R-:W-:Y:S01]  /*4310*/  LEA.HI.X.SX32 R35, R48, R86, 0x1, P5 ;  /* 0x0000005630237211 */ /* 0x000fe200028f0eff */
[----:B------:R-:W-:Y:S01]  /*4320*/  BAR.SYNC.DEFER_BLOCKING 0x0 ;  /* 0x0000000000007b1d */ /* 0x000fe20000010000 */
[----:B------:R-:W-:-:S02]  /*4330*/  LEA R44, P5, R55, R80, 0x1 ;  /* 0x00000050372c7211 */ /* 0x000fc400078a08ff */
[-C--:B------:R-:W-:Y:S02]  /*4340*/  LEA.HI.X.SX32 R37, R49, R86.reuse, 0x1, P2 ;  /* 0x0000005631257211 */ /* 0x080fe400010f0eff */
[----:B------:R-:W-:Y:S02]  /*4350*/  LEA R82, R88, R77, 0x1 ;  /* 0x0000004d58527211 */ /* 0x000fe400078e08ff */
[----:B------:R-:W-:Y:S02]  /*4360*/  LEA.HI.X.SX32 R43, R54, R86, 0x1, P6 ;  /* 0x00000056362b7211 */ /* 0x000fe400030f0eff */
[----:B------:R-:W-:Y:S01]  /*4370*/  LEA R54, P6, R63, R80, 0x1 ;  /* 0x000000503f367211 */ /* 0x000fe200078c08ff */
[----:B------:R-:W-:-:S04]  /*4380*/  IMAD R83, R88, 0x2, R82 ;  /* 0x0000000258537824 */ /* 0x000fc800078e0252 */
[----:B------:R-:W-:Y:S01]  /*4390*/  IMAD R84, R88, 0x2, R83 ;  /* 0x0000000258547824 */ /* 0x000fe200078e0253 */
[----:B------:R3:W-:Y:S01]  /*43a0*/  STSM.16.M88.4 [R56], R28 ;  /* 0x0000001c38007844 */ /* 0x0007e20000000200 */
[----:B------:R-:W-:Y:S01]  /*43b0*/  BAR.SYNC.DEFER_BLOCKING 0x0 ;  /* 0x0000000000007b1d */ /* 0x000fe20000010000 */
[CC--:B---3--:R-:W-:Y:S02]  /*43c0*/  LEA R28, P4, R45.reuse, R80.reuse, 0x1 ;  /* 0x000000502d1c7211 */ /* 0x0c8fe400078808ff */
[----:B------:R-:W-:Y:S02]  /*43d0*/  LEA R30, P3, R46, R80, 0x1 ;  /* 0x000000502e1e7211 */ /* 0x000fe400078608ff */
[----:B------:R-:W-:Y:S02]  /*43e0*/  LEA.HI.X.SX32 R29, R45, R86, 0x1, P4 ;  /* 0x000000562d1d7211 */ /* 0x000fe400020f0eff */
[----:B------:R-:W-:Y:S02]  /*43f0*/  LEA R38, P4, R50, R80, 0x1 ;  /* 0x0000005032267211 */ /* 0x000fe400078808ff */
[----:B------:R-:W-:-:S02]  /*4400*/  LEA.HI.X.SX32 R31, R46, R86, 0x1, P3 ;  /* 0x000000562e1f7211 */ /* 0x000fc400018f0eff */
[-C--:B------:R-:W-:Y:S02]  /*4410*/  LEA R40, P3, R51, R80.reuse, 0x1 ;  /* 0x0000005033287211 */ /* 0x080fe400078608ff */
[----:B------:R-:W-:Y:S01]  /*4420*/  LEA R46, P2, R57, R80, 0x1 ;  /* 0x00000050392e7211 */ /* 0x000fe200078408ff */
[----:B-1----:R1:W-:Y:S01]  /*4430*/  STG.E.U16 desc[UR20][R16.64], R4 ;  /* 0x0000000410007986 */ /* 0x0023e2000c101514 */
[----:B------:R-:W-:Y:S02]  /*4440*/  LEA.HI.X.SX32 R39, R50, R86, 0x1, P4 ;  /* 0x0000005632277211 */ /* 0x000fe400020f0eff */
[----:B------:R-:W-:Y:S01]  /*4450*/  LEA R48, P4, R59, R80, 0x1 ;  /* 0x000000503b307211 */ /* 0x000fe200078808ff */
[----:B------:R3:W-:Y:S01]  /*4460*/  STG.E.U16 desc[UR20][R18.64], R5 ;  /* 0x0000000512007986 */ /* 0x0007e2000c101514 */
[-C--:B------:R-:W-:Y:S02]  /*4470*/  LEA.HI.X.SX32 R45, R55, R86.reuse, 0x1, P5 ;  /* 0x00000056372d7211 */ /* 0x080fe400028f0eff */
[----:B------:R-:W-:Y:S01]  /*4480*/  LEA.HI.X.SX32 R41, R51, R86, 0x1, P3 ;  /* 0x0000005633297211 */ /* 0x000fe200018f0eff */
[----:B------:R4:W-:Y:S01]  /*4490*/  STG.E.U16 desc[UR20][R20.64], R6 ;  /* 0x0000000614007986 */ /* 0x0009e2000c101514 */
[----:B------:R-:W-:-:S02]  /*44a0*/  LEA R56, P5, R65, R80, 0x1 ;  /* 0x0000005041387211 */ /* 0x000fc400078a08ff */
[----:B------:R-:W-:Y:S01]  /*44b0*/  LEA.HI.X.SX32 R47, R57, R86, 0x1, P2 ;  /* 0x00000056392f7211 */ /* 0x000fe200010f0eff */
[----:B------:R5:W-:Y:S01]  /*44c0*/  STG.E.U16 desc[UR20][R22.64], R7 ;  /* 0x0000000716007986 */ /* 0x000be2000c101514 */
[-C--:B------:R-:W-:Y:S02]  /*44d0*/  LEA R50, P3, R61, R80.reuse, 0x1 ;  /* 0x000000503d327211 */ /* 0x080fe400078608ff */
[----:B------:R-:W-:Y:S02]  /*44e0*/  LEA R58, P2, R67, R80, 0x1 ;  /* 0x00000050433a7211 */ /* 0x000fe400078408ff */
[----:B------:R-:W-:Y:S02]  /*44f0*/  LEA.HI.X.SX32 R49, R59, R86, 0x1, P4 ;  /* 0x000000563b317211 */ /* 0x000fe400020f0eff */
[----:B------:R-:W-:Y:S02]  /*4500*/  LEA R60, P4, R71, R80, 0x1 ;  /* 0x00000050473c7211 */ /* 0x000fe400078808ff */
[----:B------:R-:W-:-:S02]  /*4510*/  LEA.HI.X.SX32 R57, R65, R86, 0x1, P5 ;  /* 0x0000005641397211 */ /* 0x000fc400028f0eff */
[-C--:B------:R-:W-:Y:S02]  /*4520*/  LEA.HI.X.SX32 R51, R61, R86.reuse, 0x1, P3 ;  /* 0x000000563d337211 */ /* 0x080fe400018f0eff */
[----:B------:R-:W-:Y:S02]  /*4530*/  LEA.HI.X.SX32 R55, R63, R86, 0x1, P6 ;  /* 0x000000563f377211 */ /* 0x000fe400030f0eff */
[----:B------:R-:W-:Y:S02]  /*4540*/  LEA R66, P5, R69, R80, 0x1 ;  /* 0x0000005045427211 */ /* 0x000fe400078a08ff */
[----:B------:R-:W-:Y:S02]  /*4550*/  LEA.HI.X.SX32 R59, R67, R86, 0x1, P2 ;  /* 0x00000056433b7211 */ /* 0x000fe400010f0eff */
[-C--:B------:R-:W-:Y:S02]  /*4560*/  LEA R62, P3, R72, R80.reuse, 0x1 ;  /* 0x00000050483e7211 */ /* 0x080fe400078608ff */
[----:B------:R-:W-:-:S02]  /*4570*/  LEA R64, P6, R73, R80, 0x1 ;  /* 0x0000005049407211 */ /* 0x000fc400078c08ff */
[----:B------:R-:W-:Y:S02]  /*4580*/  LEA R68, P2, R75, R80, 0x1 ;  /* 0x000000504b447211 */ /* 0x000fe400078408ff */
[----:B------:R-:W-:Y:S02]  /*4590*/  LEA.HI.X.SX32 R61, R71, R86, 0x1, P4 ;  /* 0x00000056473d7211 */ /* 0x000fe400020f0eff */
[----:B------:R-:W-:Y:S02]  /*45a0*/  LEA R70, P4, R79, R80, 0x1 ;  /* 0x000000504f467211 */ /* 0x000fe400078808ff */
[-C--:B------:R-:W-:Y:S02]  /*45b0*/  LEA.HI.X.SX32 R67, R69, R86.reuse, 0x1, P5 ;  /* 0x0000005645437211 */ /* 0x080fe400028f0eff */
[-C--:B------:R-:W-:Y:S02]  /*45c0*/  LEA.HI.X.SX32 R63, R72, R86.reuse, 0x1, P3 ;  /* 0x00000056483f7211 */ /* 0x080fe400018f0eff */
[----:B------:R-:W-:-:S02]  /*45d0*/  LEA.HI.X.SX32 R65, R73, R86, 0x1, P6 ;  /* 0x0000005649417211 */ /* 0x000fc400030f0eff */
[----:B------:R-:W-:Y:S02]  /*45e0*/  LEA.HI.X.SX32 R69, R75, R86, 0x1, P2 ;  /* 0x000000564b457211 */ /* 0x000fe400010f0eff */
[-C--:B------:R-:W-:Y:S02]  /*45f0*/  LEA R72, P3, R81, R80.reuse, 0x1 ;  /* 0x0000005051487211 */ /* 0x080fe400078608ff */
[-C--:B------:R-:W-:Y:S02]  /*4600*/  LEA R74, P6, R77, R80.reuse, 0x1 ;  /* 0x000000504d4a7211 */ /* 0x080fe400078c08ff */
[-C--:B------:R-:W-:Y:S02]  /*4610*/  LEA R76, P5, R82, R80.reuse, 0x1 ;  /* 0x00000050524c7211 */ /* 0x080fe400078a08ff */
[----:B------:R-:W-:Y:S02]  /*4620*/  LEA R78, P2, R83, R80, 0x1 ;  /* 0x00000050534e7211 */ /* 0x000fe400078408ff */
[----:B------:R-:W-:-:S02]  /*4630*/  LEA.HI.X.SX32 R71, R79, R86, 0x1, P4 ;  /* 0x000000564f477211 */ /* 0x000fc400020f0eff */
[----:B------:R-:W-:Y:S02]  /*4640*/  LEA R80, P4, R84, R80, 0x1 ;  /* 0x0000005054507211 */ /* 0x000fe400078808ff */
[-C--:B------:R-:W-:Y:S02]  /*4650*/  LEA.HI.X.SX32 R73, R81, R86.reuse, 0x1, P3 ;  /* 0x0000005651497211 */ /* 0x080fe400018f0eff */
[-C--:B------:R-:W-:Y:S02]  /*4660*/  LEA.HI.X.SX32 R75, R77, R86.reuse, 0x1, P6 ;  /* 0x000000564d4b7211 */ /* 0x080fe400030f0eff */
[-C--:B------:R-:W-:Y:S02]  /*4670*/  LEA.HI.X.SX32 R77, R82, R86.reuse, 0x1, P5 ;  /* 0x00000056524d7211 */ /* 0x080fe400028f0eff */
[-C--:B------:R-:W-:Y:S02]  /*4680*/  LEA.HI.X.SX32 R79, R83, R86.reuse, 0x1, P2 ;  /* 0x00000056534f7211 */ /* 0x080fe400010f0eff */
[----:B------:R-:W-:-:S02]  /*4690*/  LEA.HI.X.SX32 R81, R84, R86, 0x1, P4 ;  /* 0x0000005654517211 */ /* 0x000fc400020f0eff */
[----:B------:R-:W2:Y:S01]  /*46a0*/  LDS.128 R84, [R87] ;  /* 0x0000000057547984 */ /* 0x000ea20000000c00 */
[----:B-1----:R-:W-:Y:S02]  /*46b0*/  PRMT R17, R4, 0x7632, R17 ;  /* 0x0000763204117816 */ /* 0x002fe40000000011 */
[----:B---3--:R-:W-:Y:S01]  /*46c0*/  PRMT R19, R5, 0x7632, R19 ;  /* 0x0000763205137816 */ /* 0x008fe20000000013 */
[----:B------:R-:W-:Y:S01]  /*46d0*/  IMAD.SHL.U32 R5, R134, 0x4, RZ ;  /* 0x0000000486057824 */ /* 0x000fe200078e00ff */
[----:B----4-:R-:W-:Y:S01]  /*46e0*/  PRMT R21, R6, 0x7632, R21 ;  /* 0x0000763206157816 */ /* 0x010fe20000000015 */
[----:B------:R-:W-:Y:S01]  /*46f0*/  STG.E.U16 desc[UR20][R24.64], R17 ;  /* 0x0000001118007986 */ /* 0x000fe2000c101514 */
[----:B------:R-:W-:Y:S01]  /*4700*/  PRMT R82, R7, 0x7632, R82 ;  /* 0x0000763207527816 */ /* 0x000fe20000000052 */
[----:B------:R-:W-:Y:S01]  /*4710*/  IMAD.HI R134, R134, 0x4, RZ ;  /* 0x0000000486867827 */ /* 0x000fe200078e02ff */
[----:B0-----:R-:W-:Y:S01]  /*4720*/  PRMT R20, R8, 0x7632, R20 ;  /* 0x0000763208147816 */ /* 0x001fe20000000014 */
[----:B------:R-:W-:Y:S01]  /*4730*/  STG.E.U16 desc[UR20][R26.64], R19 ;  /* 0x000000131a007986 */ /* 0x000fe2000c101514 */
[----:B------:R-:W-:Y:S01]  /*4740*/  PRMT R4, R9, 0x7632, R4 ;  /* 0x0000763209047816 */ /* 0x000fe20000000004 */
[----:B-----5:R-:W0:Y:S01]  /*4750*/  LDC.64 R6, c[0x0][0x230] ;  /* 0x00008c00ff067b82 */ /* 0x020e220000000a00 */
[----:B------:R-:W-:Y:S01]  /*4760*/  PRMT R22, R10, 0x7632, R22 ;  /* 0x000076320a167816 */ /* 0x000fe20000000016 */
[----:B------:R2:W-:Y:S01]  /*4770*/  STG.E.U16 desc[UR20][R28.64], R21 ;  /* 0x000000151c007986 */ /* 0x0005e2000c101514 */
[----:B------:R-:W-:-:S02]  /*4780*/  PRMT R23, R11, 0x7632, R23 ;  /* 0x000076320b177816 */ /* 0x000fc40000000017 */
[C---:B------:R-:W-:Y:S01]  /*4790*/  LOP3.LUT P2, RZ, R0.reuse, 0x80, RZ, 0xc0, !PT ;  /* 0x0000008000ff7812 */ /* 0x040fe2000784c0ff */
[----:B------:R1:W-:Y:S01]  /*47a0*/  STG.E.U16 desc[UR20][R30.64], R82 ;  /* 0x000000521e007986 */ /* 0x0003e2000c101514 */
[----:B------:R-:W-:-:S03]  /*47b0*/  SHF.L.U32 R0, R0, 0x1, RZ ;  /* 0x0000000100007819 */ /* 0x000fc600000006ff */
[----:B------:R3:W-:Y:S01]  /*47c0*/  STG.E.U16 desc[UR20][R32.64], R8 ;  /* 0x0000000820007986 */ /* 0x0007e2000c101514 */
[----:B------:R-:W-:-:S03]  /*47d0*/  LOP3.LUT R0, R0, 0x1f8, RZ, 0xc0, !PT ;  /* 0x000001f800007812 */ /* 0x000fc600078ec0ff */
[----:B------:R-:W-:Y:S01]  /*47e0*/  STG.E.U16 desc[UR20][R34.64], R9 ;  /* 0x0000000922007986 */ /* 0x000fe2000c101514 */
[----:B--2---:R-:W-:-:S03]  /*47f0*/  PRMT R29, R12, 0x7632, R29 ;  /* 0x000076320c1d7816 */ /* 0x004fc6000000001d */
[----:B------:R2:W-:Y:S01]  /*4800*/  STG.E.U16 desc[UR20][R36.64], R10 ;  /* 0x0000000a24007986 */ /* 0x0005e2000c101514 */
[----:B-1----:R-:W-:Y:S02]  /*4810*/  PRMT R30, R13, 0x7632, R30 ;  /* 0x000076320d1e7816 */ /* 0x002fe4000000001e */
[----:B------:R-:W-:Y:S01]  /*4820*/  PRMT R31, R14, 0x7632, R31 ;  /* 0x000076320e1f7816 */ /* 0x000fe2000000001f */
[----:B------:R1:W-:Y:S01]  /*4830*/  STG.E.U16 desc[UR20][R38.64], R11 ;  /* 0x0000000b26007986 */ /* 0x0003e2000c101514 */
[----:B---3--:R-:W-:-:S03]  /*4840*/  PRMT R32, R15, 0x7632, R32 ;  /* 0x000076320f207816 */ /* 0x008fc60000000020 */
[----:B------:R3:W-:Y:S04]  /*4850*/  STG.E.U16 desc[UR20][R40.64], R20 ;  /* 0x0000001428007986 */ /* 0x0007e8000c101514 */
[----:B------:R0:W-:Y:S01]  /*4860*/  STG.E.U16 desc[UR20][R42.64], R4 ;  /* 0x000000042a007986 */ /* 0x0001e2000c101514 */
[----:B--2---:R-:W-:-:S03]  /*4870*/  PRMT R37, R84, 0x7632, R37 ;  /* 0x0000763254257816 */ /* 0x004fc60000000025 */
[----:B------:R2:W-:Y:S01]  /*4880*/  STG.E.U16 desc[UR20][R44.64], R22 ;  /* 0x000000162c007986 */ /* 0x0005e2000c101514 */
[----:B-1----:R-:W-:Y:S02]  /*4890*/  PRMT R38, R85, 0x7632, R38 ;  /* 0x0000763255267816 */ /* 0x002fe40000000026 */
[----:B------:R-:W-:Y:S01]  /*48a0*/  PRMT R39, R86, 0x7632, R39 ;  /* 0x0000763256277816 */ /* 0x000fe20000000027 */
[----:B------:R2:W-:Y:S01]  /*48b0*/  STG.E.U16 desc[UR20][R46.64], R23 ;  /* 0x000000172e007986 */ /* 0x0005e2000c101514 */
[----:B---3--:R-:W-:-:S03]  /*48c0*/  PRMT R40, R87, 0x7632, R40 ;  /* 0x0000763257287816 */ /* 0x008fc60000000028 */
[----:B------:R2:W-:Y:S01]  /*48d0*/  STG.E.U16 desc[UR20][R48.64], R12 ;  /* 0x0000000c30007986 */ /* 0x0005e2000c101514 */
[----:B0-----:R-:W-:-:S03]  /*48e0*/  IADD3 R4, P0, P1, R5, UR6, R6 ;  /* 0x0000000605047c10 */ /* 0x001fc6000f91e006 */
[----:B------:R2:W-:Y:S01]  /*48f0*/  STG.E.U16 desc[UR20][R50.64], R13 ;  /* 0x0000000d32007986 */ /* 0x0005e2000c101514 */
[----:B------:R-:W-:-:S03]  /*4900*/  IADD3.X R5, R134, UR5, R7, P0, P1 ;  /* 0x0000000586057c10 */ /* 0x000fc600087e2407 */
[----:B------:R2:W-:Y:S04]  /*4910*/  STG.E.U16 desc[UR20][R54.64], R14 ;  /* 0x0000000e36007986 */ /* 0x0005e8000c101514 */
        /* <DEDUP_REMOVED lines=12> */
[----:B------:R2:W-:Y:S01]  /*49e0*/  STG.E.U16 desc[UR20][R80.64], R40 ;  /* 0x0000002850007986 */ /* 0x0005e2000c101514 */
[----:B------:R-:W-:Y:S06]  /*49f0*/  BAR.SYNC.DEFER_BLOCKING 0x0 ;  /* 0x0000000000007b1d */ /* 0x000fec0000010000 */
[----:B------:R2:W-:Y:S02]  /*4a00*/  STS.64 [R0+UR7], R142 ;  /* 0x0000008e00007988 */ /* 0x0005e40008000a07 */
[----:B------:R-:W-:Y:S06]  /*4a10*/  BAR.SYNC.DEFER_BLOCKING 0x0 ;  /* 0x0000000000007b1d */ /* 0x000fec0000010000 */
[----:B------:R-:W-:Y:S05]  /*4a20*/  @P2 EXIT ;  /* 0x000000000000294d */ /* 0x000fea0003800000 */
[----:B------:R-:W0:Y:S04]  /*4a30*/  LDS R3, [R2] ;  /* 0x0000000002037984 */ /* 0x000e280000000800 */
[----:B0-----:R-:W-:Y:S01]  /*4a40*/  STG.E desc[UR20][R4.64], R3 ;  /* 0x0000000304007986 */ /* 0x001fe2000c101914 */
[----:B------:R-:W-:Y:S05]  /*4a50*/  EXIT ;  /* 0x000000000000794d */ /* 0x000fea0003800000 */
.L_x_2:
[----:B------:R-:W-:-:S00]  /*4a60*/  BRA `(.L_x_2) ;  /* 0xfffffffc00fc7947 */ /* 0x000fc0000383ffff */
[----:B------:R-:W-:-:S00]  /*4a70*/  NOP ;  /* 0x0000000000007918 */ /* 0x000fc00000000000 */
        /* <DEDUP_REMOVED lines=8> */
.L_x_3:


//--------------------- .nv.global.init           --------------------------
	.section	.nv.global.init,"aw",@progbits
.nv.global.init:
	.type		_$_str,@object
	.size		_$_str,(.L_0 - _$_str)
_$_str:
        /*0000*/ 	.byte	0x5f, 0x5f, 0x43, 0x55, 0x44, 0x41, 0x5f, 0x46, 0x54, 0x5a, 0x00
.L_0:


//--------------------- .nv.shared.attn_fwd       --------------------------
	.section	.nv.shared.attn_fwd,"aw",@nobits
	.sectionflags	@""
	.align	16
	.zero		1024


//--------------------- .nv.shared.reserved.0     --------------------------
	.section	.nv.shared.reserved.0,"aw",@nobits
	.weak		__nv_reservedSMEM_offset_0_alias
	.size		__nv_reservedSMEM_offset_0_alias, 0, 0
	.other		__nv_reservedSMEM_offset_0_alias,@"STO_CUDA_RESERVED_SHARED STV_DEFAULT"
__nv_reservedSMEM_offset_0_alias:
	.zero		0


//--------------------- .nv.constant0.attn_fwd    --------------------------
	.section	.nv.constant0.attn_fwd,"a",@progbits
	.sectionflags	@""
	.align	4
.nv.constant0.attn_fwd:
	.zero		664


//--------------------- SYMBOLS --------------------------

	.type		.nv.reservedSmem.offset0,@object
	.size		.nv.reservedSmem.offset0,0x4
